//
// Generated by NVIDIA NVVM Compiler
//
// Compiler Build ID: CL-36424714
// Cuda compilation tools, release 13.0, V13.0.88
// Based on NVVM 20.0.0
//

.version 9.0
.target sm_100
.address_size 64

	// .globl	_Z6MEMSETiPiiii
// _ZZ4CALCiiiPiS_PfP6float4iiS_S_ffS2_ifE5max_x has been demoted
// _ZZ4CALCiiiPiS_PfP6float4iiS_S_ffS2_ifE5max_y has been demoted
// _ZZ4CALCiiiPiS_PfP6float4iiS_S_ffS2_ifE5max_z has been demoted
// _ZZ4CALCiiiPiS_PfP6float4iiS_S_ffS2_ifE5min_x has been demoted
// _ZZ4CALCiiiPiS_PfP6float4iiS_S_ffS2_ifE5min_y has been demoted
// _ZZ4CALCiiiPiS_PfP6float4iiS_S_ffS2_ifE5min_z has been demoted
// _ZZ4CALCiiiPiS_PfP6float4iiS_S_ffS2_ifE3xid has been demoted
// _ZZ4CALCiiiPiS_PfP6float4iiS_S_ffS2_ifE3Xid has been demoted
// _ZZ4CALCiiiPiS_PfP6float4iiS_S_ffS2_ifE3yid has been demoted
// _ZZ4CALCiiiPiS_PfP6float4iiS_S_ffS2_ifE3Yid has been demoted
// _ZZ4CALCiiiPiS_PfP6float4iiS_S_ffS2_ifE3zid has been demoted
// _ZZ4CALCiiiPiS_PfP6float4iiS_S_ffS2_ifE3Zid has been demoted
// _ZZ4CALCiiiPiS_PfP6float4iiS_S_ffS2_ifE7readnum has been demoted
// _ZZ4CALCiiiPiS_PfP6float4iiS_S_ffS2_ifE8totalnum has been demoted
// _ZZ4CALCiiiPiS_PfP6float4iiS_S_ffS2_ifE1M has been demoted
// _ZZ4CALCiiiPiS_PfP6float4iiS_S_ffS2_ifE3BEG has been demoted

.visible .entry _Z6MEMSETiPiiii(
	.param .u32 _Z6MEMSETiPiiii_param_0,
	.param .u64 .ptr .align 1 _Z6MEMSETiPiiii_param_1,
	.param .u32 _Z6MEMSETiPiiii_param_2,
	.param .u32 _Z6MEMSETiPiiii_param_3,
	.param .u32 _Z6MEMSETiPiiii_param_4
)
{
	.reg .pred 	%p<12>;
	.reg .b32 	%r<42>;
	.reg .b32 	%f<7>;
	.reg .b64 	%rd<12>;

	ld.param.u32 	%r22, [_Z6MEMSETiPiiii_param_0];
	ld.param.u64 	%rd3, [_Z6MEMSETiPiiii_param_1];
	ld.param.u32 	%r23, [_Z6MEMSETiPiiii_param_2];
	ld.param.u32 	%r24, [_Z6MEMSETiPiiii_param_3];
	ld.param.u32 	%r25, [_Z6MEMSETiPiiii_param_4];
	cvta.to.global.u64 	%rd1, %rd3;
	mov.u32 	%r26, %tid.x;
	mov.u32 	%r27, %ctaid.x;
	mad.lo.s32 	%r28, %r24, %r27, %r26;
	cvt.rn.f32.s32 	%f1, %r22;
	cvt.rn.f32.s32 	%f2, %r24;
	div.rn.f32 	%f3, %f1, %f2;
	cvt.rn.f32.s32 	%f4, %r25;
	div.rn.f32 	%f5, %f3, %f4;
	cvt.rpi.f32.f32 	%f6, %f5;
	cvt.rzi.s32.f32 	%r1, %f6;
	mul.lo.s32 	%r37, %r1, %r28;
	setp.ge.s32 	%p1, %r37, %r22;
	setp.lt.s32 	%p2, %r1, 1;
	or.pred  	%p3, %p1, %p2;
	@%p3 bra 	$L__BB0_13;
	add.s32 	%r29, %r37, %r1;
	min.s32 	%r30, %r22, %r29;
	add.s32 	%r31, %r37, 1;
	max.s32 	%r32, %r30, %r31;
	sub.s32 	%r3, %r32, %r37;
	and.b32  	%r4, %r3, 15;
	sub.s32 	%r33, %r37, %r32;
	setp.gt.u32 	%p4, %r33, -16;
	@%p4 bra 	$L__BB0_4;
	and.b32  	%r34, %r3, -16;
	neg.s32 	%r35, %r34;
	add.s64 	%rd2, %rd1, 32;
$L__BB0_3:
	.pragma "nounroll";
	mul.wide.s32 	%rd4, %r37, 4;
	add.s64 	%rd5, %rd2, %rd4;
	st.global.u32 	[%rd5+-32], %r23;
	st.global.u32 	[%rd5+-28], %r23;
	st.global.u32 	[%rd5+-24], %r23;
	st.global.u32 	[%rd5+-20], %r23;
	st.global.u32 	[%rd5+-16], %r23;
	st.global.u32 	[%rd5+-12], %r23;
	st.global.u32 	[%rd5+-8], %r23;
	st.global.u32 	[%rd5+-4], %r23;
	st.global.u32 	[%rd5], %r23;
	st.global.u32 	[%rd5+4], %r23;
	st.global.u32 	[%rd5+8], %r23;
	st.global.u32 	[%rd5+12], %r23;
	st.global.u32 	[%rd5+16], %r23;
	st.global.u32 	[%rd5+20], %r23;
	st.global.u32 	[%rd5+24], %r23;
	st.global.u32 	[%rd5+28], %r23;
	add.s32 	%r37, %r37, 16;
	add.s32 	%r35, %r35, 16;
	setp.ne.s32 	%p5, %r35, 0;
	@%p5 bra 	$L__BB0_3;
$L__BB0_4:
	setp.eq.s32 	%p6, %r4, 0;
	@%p6 bra 	$L__BB0_13;
	and.b32  	%r11, %r3, 7;
	setp.lt.u32 	%p7, %r4, 8;
	@%p7 bra 	$L__BB0_7;
	mul.wide.s32 	%rd6, %r37, 4;
	add.s64 	%rd7, %rd1, %rd6;
	st.global.u32 	[%rd7], %r23;
	st.global.u32 	[%rd7+4], %r23;
	st.global.u32 	[%rd7+8], %r23;
	st.global.u32 	[%rd7+12], %r23;
	st.global.u32 	[%rd7+16], %r23;
	st.global.u32 	[%rd7+20], %r23;
	st.global.u32 	[%rd7+24], %r23;
	st.global.u32 	[%rd7+28], %r23;
	add.s32 	%r37, %r37, 8;
$L__BB0_7:
	setp.eq.s32 	%p8, %r11, 0;
	@%p8 bra 	$L__BB0_13;
	and.b32  	%r14, %r3, 3;
	setp.lt.u32 	%p9, %r11, 4;
	@%p9 bra 	$L__BB0_10;
	mul.wide.s32 	%rd8, %r37, 4;
	add.s64 	%rd9, %rd1, %rd8;
	st.global.u32 	[%rd9], %r23;
	st.global.u32 	[%rd9+4], %r23;
	st.global.u32 	[%rd9+8], %r23;
	st.global.u32 	[%rd9+12], %r23;
	add.s32 	%r37, %r37, 4;
$L__BB0_10:
	setp.eq.s32 	%p10, %r14, 0;
	@%p10 bra 	$L__BB0_13;
	neg.s32 	%r40, %r14;
$L__BB0_12:
	.pragma "nounroll";
	mul.wide.s32 	%rd10, %r37, 4;
	add.s64 	%rd11, %rd1, %rd10;
	st.global.u32 	[%rd11], %r23;
	add.s32 	%r37, %r37, 1;
	add.s32 	%r40, %r40, 1;
	setp.ne.s32 	%p11, %r40, 0;
	@%p11 bra 	$L__BB0_12;
$L__BB0_13:
	bar.sync 	0;
	ret;

}
	// .globl	_Z6SORT_1iPiS_S_S_P6float4S1_iifii
.visible .entry _Z6SORT_1iPiS_S_S_P6float4S1_iifii(
	.param .u32 _Z6SORT_1iPiS_S_S_P6float4S1_iifii_param_0,
	.param .u64 .ptr .align 1 _Z6SORT_1iPiS_S_S_P6float4S1_iifii_param_1,
	.param .u64 .ptr .align 1 _Z6SORT_1iPiS_S_S_P6float4S1_iifii_param_2,
	.param .u64 .ptr .align 1 _Z6SORT_1iPiS_S_S_P6float4S1_iifii_param_3,
	.param .u64 .ptr .align 1 _Z6SORT_1iPiS_S_S_P6float4S1_iifii_param_4,
	.param .u64 .ptr .align 1 _Z6SORT_1iPiS_S_S_P6float4S1_iifii_param_5,
	.param .u64 .ptr .align 1 _Z6SORT_1iPiS_S_S_P6float4S1_iifii_param_6,
	.param .u32 _Z6SORT_1iPiS_S_S_P6float4S1_iifii_param_7,
	.param .u32 _Z6SORT_1iPiS_S_S_P6float4S1_iifii_param_8,
	.param .f32 _Z6SORT_1iPiS_S_S_P6float4S1_iifii_param_9,
	.param .u32 _Z6SORT_1iPiS_S_S_P6float4S1_iifii_param_10,
	.param .u32 _Z6SORT_1iPiS_S_S_P6float4S1_iifii_param_11
)
{
	.reg .pred 	%p<8>;
	.reg .b32 	%r<74>;
	.reg .b32 	%f<40>;
	.reg .b64 	%rd<34>;

	ld.param.u32 	%r14, [_Z6SORT_1iPiS_S_S_P6float4S1_iifii_param_0];
	ld.param.u64 	%rd7, [_Z6SORT_1iPiS_S_S_P6float4S1_iifii_param_1];
	ld.param.u64 	%rd8, [_Z6SORT_1iPiS_S_S_P6float4S1_iifii_param_2];
	ld.param.u64 	%rd9, [_Z6SORT_1iPiS_S_S_P6float4S1_iifii_param_3];
	ld.param.u64 	%rd10, [_Z6SORT_1iPiS_S_S_P6float4S1_iifii_param_5];
	ld.param.u32 	%r15, [_Z6SORT_1iPiS_S_S_P6float4S1_iifii_param_8];
	ld.param.f32 	%f1, [_Z6SORT_1iPiS_S_S_P6float4S1_iifii_param_9];
	ld.param.u32 	%r16, [_Z6SORT_1iPiS_S_S_P6float4S1_iifii_param_10];
	ld.param.u32 	%r17, [_Z6SORT_1iPiS_S_S_P6float4S1_iifii_param_11];
	cvta.to.global.u64 	%rd1, %rd7;
	cvta.to.global.u64 	%rd2, %rd8;
	cvta.to.global.u64 	%rd3, %rd9;
	cvta.to.global.u64 	%rd4, %rd10;
	mov.u32 	%r18, %tid.x;
	mov.u32 	%r19, %ctaid.x;
	mad.lo.s32 	%r20, %r16, %r19, %r18;
	cvt.rn.f32.s32 	%f2, %r14;
	cvt.rn.f32.s32 	%f3, %r17;
	div.rn.f32 	%f4, %f2, %f3;
	cvt.rn.f32.s32 	%f5, %r16;
	div.rn.f32 	%f6, %f4, %f5;
	cvt.rpi.f32.f32 	%f7, %f6;
	cvt.rzi.s32.f32 	%r1, %f7;
	mul.lo.s32 	%r2, %r1, %r20;
	setp.ge.s32 	%p1, %r2, %r14;
	setp.lt.s32 	%p2, %r1, 1;
	or.pred  	%p3, %p1, %p2;
	@%p3 bra 	$L__BB1_7;
	add.s32 	%r21, %r2, %r1;
	min.s32 	%r3, %r14, %r21;
	add.s32 	%r22, %r2, 1;
	max.s32 	%r4, %r3, %r22;
	sub.s32 	%r23, %r4, %r2;
	and.b32  	%r5, %r23, 3;
	setp.eq.s32 	%p4, %r5, 0;
	mov.u32 	%r72, %r2;
	@%p4 bra 	$L__BB1_4;
	neg.s32 	%r70, %r5;
	mov.u32 	%r72, %r2;
$L__BB1_3:
	.pragma "nounroll";
	mul.wide.s32 	%rd11, %r72, 4;
	add.s64 	%rd12, %rd3, %rd11;
	mul.wide.s32 	%rd13, %r72, 16;
	add.s64 	%rd14, %rd4, %rd13;
	.pragma "used_bytes_mask 4095";
	ld.global.v4.f32 	{%f8, %f9, %f10, %f11}, [%rd14];
	div.rn.f32 	%f12, %f8, %f1;
	cvt.rzi.s32.f32 	%r24, %f12;
	div.rn.f32 	%f13, %f9, %f1;
	cvt.rzi.s32.f32 	%r25, %f13;
	div.rn.f32 	%f14, %f10, %f1;
	cvt.rzi.s32.f32 	%r26, %f14;
	mad.lo.s32 	%r27, %r26, %r15, %r25;
	mad.lo.s32 	%r28, %r27, %r15, %r24;
	st.global.u32 	[%rd12], %r28;
	mul.wide.s32 	%rd15, %r28, 4;
	add.s64 	%rd16, %rd2, %rd15;
	ld.global.u32 	%r29, [%rd16];
	add.s32 	%r30, %r29, 1;
	st.global.u32 	[%rd16], %r30;
	add.s64 	%rd17, %rd1, %rd15;
	ld.global.u32 	%r31, [%rd17];
	add.s32 	%r32, %r31, 1;
	st.global.u32 	[%rd17], %r32;
	add.s32 	%r72, %r72, 1;
	add.s32 	%r70, %r70, 1;
	setp.ne.s32 	%p5, %r70, 0;
	@%p5 bra 	$L__BB1_3;
$L__BB1_4:
	sub.s32 	%r33, %r2, %r4;
	setp.gt.u32 	%p6, %r33, -4;
	@%p6 bra 	$L__BB1_7;
	add.s64 	%rd5, %rd4, 32;
	add.s64 	%rd6, %rd3, 8;
$L__BB1_6:
	mul.wide.s32 	%rd18, %r72, 16;
	add.s64 	%rd19, %rd5, %rd18;
	mul.wide.s32 	%rd20, %r72, 4;
	add.s64 	%rd21, %rd6, %rd20;
	.pragma "used_bytes_mask 4095";
	ld.global.v4.f32 	{%f15, %f16, %f17, %f18}, [%rd19+-32];
	div.rn.f32 	%f19, %f15, %f1;
	cvt.rzi.s32.f32 	%r34, %f19;
	div.rn.f32 	%f20, %f16, %f1;
	cvt.rzi.s32.f32 	%r35, %f20;
	div.rn.f32 	%f21, %f17, %f1;
	cvt.rzi.s32.f32 	%r36, %f21;
	mad.lo.s32 	%r37, %r36, %r15, %r35;
	mad.lo.s32 	%r38, %r37, %r15, %r34;
	st.global.u32 	[%rd21+-8], %r38;
	mul.wide.s32 	%rd22, %r38, 4;
	add.s64 	%rd23, %rd2, %rd22;
	ld.global.u32 	%r39, [%rd23];
	add.s32 	%r40, %r39, 1;
	st.global.u32 	[%rd23], %r40;
	add.s64 	%rd24, %rd1, %rd22;
	ld.global.u32 	%r41, [%rd24];
	add.s32 	%r42, %r41, 1;
	st.global.u32 	[%rd24], %r42;
	ld.global.f32 	%f22, [%rd19+-16];
	div.rn.f32 	%f23, %f22, %f1;
	cvt.rzi.s32.f32 	%r43, %f23;
	ld.global.f32 	%f24, [%rd19+-12];
	div.rn.f32 	%f25, %f24, %f1;
	cvt.rzi.s32.f32 	%r44, %f25;
	ld.global.f32 	%f26, [%rd19+-8];
	div.rn.f32 	%f27, %f26, %f1;
	cvt.rzi.s32.f32 	%r45, %f27;
	mad.lo.s32 	%r46, %r45, %r15, %r44;
	mad.lo.s32 	%r47, %r46, %r15, %r43;
	st.global.u32 	[%rd21+-4], %r47;
	mul.wide.s32 	%rd25, %r47, 4;
	add.s64 	%rd26, %rd2, %rd25;
	ld.global.u32 	%r48, [%rd26];
	add.s32 	%r49, %r48, 1;
	st.global.u32 	[%rd26], %r49;
	add.s64 	%rd27, %rd1, %rd25;
	ld.global.u32 	%r50, [%rd27];
	add.s32 	%r51, %r50, 1;
	st.global.u32 	[%rd27], %r51;
	ld.global.f32 	%f28, [%rd19];
	div.rn.f32 	%f29, %f28, %f1;
	cvt.rzi.s32.f32 	%r52, %f29;
	ld.global.f32 	%f30, [%rd19+4];
	div.rn.f32 	%f31, %f30, %f1;
	cvt.rzi.s32.f32 	%r53, %f31;
	ld.global.f32 	%f32, [%rd19+8];
	div.rn.f32 	%f33, %f32, %f1;
	cvt.rzi.s32.f32 	%r54, %f33;
	mad.lo.s32 	%r55, %r54, %r15, %r53;
	mad.lo.s32 	%r56, %r55, %r15, %r52;
	st.global.u32 	[%rd21], %r56;
	mul.wide.s32 	%rd28, %r56, 4;
	add.s64 	%rd29, %rd2, %rd28;
	ld.global.u32 	%r57, [%rd29];
	add.s32 	%r58, %r57, 1;
	st.global.u32 	[%rd29], %r58;
	add.s64 	%rd30, %rd1, %rd28;
	ld.global.u32 	%r59, [%rd30];
	add.s32 	%r60, %r59, 1;
	st.global.u32 	[%rd30], %r60;
	ld.global.f32 	%f34, [%rd19+16];
	div.rn.f32 	%f35, %f34, %f1;
	cvt.rzi.s32.f32 	%r61, %f35;
	ld.global.f32 	%f36, [%rd19+20];
	div.rn.f32 	%f37, %f36, %f1;
	cvt.rzi.s32.f32 	%r62, %f37;
	ld.global.f32 	%f38, [%rd19+24];
	div.rn.f32 	%f39, %f38, %f1;
	cvt.rzi.s32.f32 	%r63, %f39;
	mad.lo.s32 	%r64, %r63, %r15, %r62;
	mad.lo.s32 	%r65, %r64, %r15, %r61;
	st.global.u32 	[%rd21+4], %r65;
	mul.wide.s32 	%rd31, %r65, 4;
	add.s64 	%rd32, %rd2, %rd31;
	ld.global.u32 	%r66, [%rd32];
	add.s32 	%r67, %r66, 1;
	st.global.u32 	[%rd32], %r67;
	add.s64 	%rd33, %rd1, %rd31;
	ld.global.u32 	%r68, [%rd33];
	add.s32 	%r69, %r68, 1;
	st.global.u32 	[%rd33], %r69;
	add.s32 	%r72, %r72, 4;
	setp.lt.s32 	%p7, %r72, %r3;
	@%p7 bra 	$L__BB1_6;
$L__BB1_7:
	ret;

}
	// .globl	_Z6SORT_2iPiS_S_S_P6float4S1_iifii
.visible .entry _Z6SORT_2iPiS_S_S_P6float4S1_iifii(
	.param .u32 _Z6SORT_2iPiS_S_S_P6float4S1_iifii_param_0,
	.param .u64 .ptr .align 1 _Z6SORT_2iPiS_S_S_P6float4S1_iifii_param_1,
	.param .u64 .ptr .align 1 _Z6SORT_2iPiS_S_S_P6float4S1_iifii_param_2,
	.param .u64 .ptr .align 1 _Z6SORT_2iPiS_S_S_P6float4S1_iifii_param_3,
	.param .u64 .ptr .align 1 _Z6SORT_2iPiS_S_S_P6float4S1_iifii_param_4,
	.param .u64 .ptr .align 1 _Z6SORT_2iPiS_S_S_P6float4S1_iifii_param_5,
	.param .u64 .ptr .align 1 _Z6SORT_2iPiS_S_S_P6float4S1_iifii_param_6,
	.param .u32 _Z6SORT_2iPiS_S_S_P6float4S1_iifii_param_7,
	.param .u32 _Z6SORT_2iPiS_S_S_P6float4S1_iifii_param_8,
	.param .f32 _Z6SORT_2iPiS_S_S_P6float4S1_iifii_param_9,
	.param .u32 _Z6SORT_2iPiS_S_S_P6float4S1_iifii_param_10,
	.param .u32 _Z6SORT_2iPiS_S_S_P6float4S1_iifii_param_11
)
{
	.reg .pred 	%p<12>;
	.reg .b32 	%r<114>;
	.reg .b64 	%rd<39>;

	ld.param.u64 	%rd9, [_Z6SORT_2iPiS_S_S_P6float4S1_iifii_param_2];
	ld.param.u32 	%r21, [_Z6SORT_2iPiS_S_S_P6float4S1_iifii_param_7];
	cvta.to.global.u64 	%rd1, %rd9;
	mov.u32 	%r22, %tid.x;
	mov.u32 	%r23, %ctaid.x;
	or.b32  	%r24, %r22, %r23;
	setp.ne.s32 	%p1, %r24, 0;
	setp.lt.s32 	%p2, %r21, 2;
	or.pred  	%p3, %p1, %p2;
	@%p3 bra 	$L__BB2_14;
	add.s32 	%r1, %r21, -1;
	add.s32 	%r26, %r21, -2;
	and.b32  	%r2, %r1, 15;
	setp.lt.u32 	%p4, %r26, 15;
	mov.b32 	%r110, 1;
	@%p4 bra 	$L__BB2_5;
	and.b32  	%r28, %r1, -16;
	neg.s32 	%r108, %r28;
	add.s64 	%rd37, %rd1, 32;
	mov.b32 	%r107, 0;
$L__BB2_3:
	.pragma "nounroll";
	ld.global.u32 	%r29, [%rd37+-32];
	ld.global.u32 	%r30, [%rd37+-28];
	add.s32 	%r31, %r30, %r29;
	st.global.u32 	[%rd37+-28], %r31;
	ld.global.u32 	%r32, [%rd37+-24];
	add.s32 	%r33, %r32, %r31;
	st.global.u32 	[%rd37+-24], %r33;
	ld.global.u32 	%r34, [%rd37+-20];
	add.s32 	%r35, %r34, %r33;
	st.global.u32 	[%rd37+-20], %r35;
	ld.global.u32 	%r36, [%rd37+-16];
	add.s32 	%r37, %r36, %r35;
	st.global.u32 	[%rd37+-16], %r37;
	ld.global.u32 	%r38, [%rd37+-12];
	add.s32 	%r39, %r38, %r37;
	st.global.u32 	[%rd37+-12], %r39;
	ld.global.u32 	%r40, [%rd37+-8];
	add.s32 	%r41, %r40, %r39;
	st.global.u32 	[%rd37+-8], %r41;
	ld.global.u32 	%r42, [%rd37+-4];
	add.s32 	%r43, %r42, %r41;
	st.global.u32 	[%rd37+-4], %r43;
	ld.global.u32 	%r44, [%rd37];
	add.s32 	%r45, %r44, %r43;
	st.global.u32 	[%rd37], %r45;
	ld.global.u32 	%r46, [%rd37+4];
	add.s32 	%r47, %r46, %r45;
	st.global.u32 	[%rd37+4], %r47;
	ld.global.u32 	%r48, [%rd37+8];
	add.s32 	%r49, %r48, %r47;
	st.global.u32 	[%rd37+8], %r49;
	ld.global.u32 	%r50, [%rd37+12];
	add.s32 	%r51, %r50, %r49;
	st.global.u32 	[%rd37+12], %r51;
	ld.global.u32 	%r52, [%rd37+16];
	add.s32 	%r53, %r52, %r51;
	st.global.u32 	[%rd37+16], %r53;
	ld.global.u32 	%r54, [%rd37+20];
	add.s32 	%r55, %r54, %r53;
	st.global.u32 	[%rd37+20], %r55;
	ld.global.u32 	%r56, [%rd37+24];
	add.s32 	%r57, %r56, %r55;
	st.global.u32 	[%rd37+24], %r57;
	ld.global.u32 	%r58, [%rd37+28];
	add.s32 	%r59, %r58, %r57;
	st.global.u32 	[%rd37+28], %r59;
	ld.global.u32 	%r60, [%rd37+32];
	add.s32 	%r61, %r60, %r59;
	st.global.u32 	[%rd37+32], %r61;
	add.s32 	%r108, %r108, 16;
	add.s32 	%r107, %r107, 16;
	add.s64 	%rd37, %rd37, 64;
	setp.ne.s32 	%p5, %r108, 0;
	@%p5 bra 	$L__BB2_3;
	add.s32 	%r110, %r107, 1;
$L__BB2_5:
	setp.eq.s32 	%p6, %r2, 0;
	@%p6 bra 	$L__BB2_14;
	and.b32  	%r10, %r1, 7;
	setp.lt.u32 	%p7, %r2, 8;
	@%p7 bra 	$L__BB2_8;
	mul.wide.s32 	%rd10, %r110, 4;
	add.s64 	%rd11, %rd1, %rd10;
	ld.global.u32 	%r62, [%rd11+-4];
	mul.wide.u32 	%rd12, %r110, 4;
	add.s64 	%rd13, %rd1, %rd12;
	ld.global.u32 	%r63, [%rd13];
	add.s32 	%r64, %r63, %r62;
	st.global.u32 	[%rd13], %r64;
	add.s32 	%r65, %r110, 1;
	mul.wide.u32 	%rd14, %r65, 4;
	add.s64 	%rd15, %rd1, %rd14;
	ld.global.u32 	%r66, [%rd15];
	add.s32 	%r67, %r66, %r64;
	st.global.u32 	[%rd15], %r67;
	add.s32 	%r68, %r110, 2;
	ld.global.u32 	%r69, [%rd11+4];
	mul.wide.u32 	%rd16, %r68, 4;
	add.s64 	%rd17, %rd1, %rd16;
	ld.global.u32 	%r70, [%rd17];
	add.s32 	%r71, %r70, %r69;
	st.global.u32 	[%rd17], %r71;
	add.s32 	%r72, %r110, 3;
	ld.global.u32 	%r73, [%rd11+8];
	mul.wide.u32 	%rd18, %r72, 4;
	add.s64 	%rd19, %rd1, %rd18;
	ld.global.u32 	%r74, [%rd19];
	add.s32 	%r75, %r74, %r73;
	st.global.u32 	[%rd19], %r75;
	add.s32 	%r76, %r110, 4;
	ld.global.u32 	%r77, [%rd11+12];
	mul.wide.u32 	%rd20, %r76, 4;
	add.s64 	%rd21, %rd1, %rd20;
	ld.global.u32 	%r78, [%rd21];
	add.s32 	%r79, %r78, %r77;
	st.global.u32 	[%rd21], %r79;
	add.s32 	%r80, %r110, 5;
	ld.global.u32 	%r81, [%rd11+16];
	mul.wide.u32 	%rd22, %r80, 4;
	add.s64 	%rd23, %rd1, %rd22;
	ld.global.u32 	%r82, [%rd23];
	add.s32 	%r83, %r82, %r81;
	st.global.u32 	[%rd23], %r83;
	add.s32 	%r84, %r110, 6;
	ld.global.u32 	%r85, [%rd11+20];
	mul.wide.u32 	%rd24, %r84, 4;
	add.s64 	%rd25, %rd1, %rd24;
	ld.global.u32 	%r86, [%rd25];
	add.s32 	%r87, %r86, %r85;
	st.global.u32 	[%rd25], %r87;
	ld.global.u32 	%r88, [%rd11+24];
	ld.global.u32 	%r89, [%rd13+28];
	add.s32 	%r90, %r89, %r88;
	st.global.u32 	[%rd13+28], %r90;
	add.s32 	%r110, %r110, 8;
$L__BB2_8:
	setp.eq.s32 	%p8, %r10, 0;
	@%p8 bra 	$L__BB2_14;
	and.b32  	%r13, %r1, 3;
	setp.lt.u32 	%p9, %r10, 4;
	@%p9 bra 	$L__BB2_11;
	mul.wide.s32 	%rd26, %r110, 4;
	add.s64 	%rd27, %rd1, %rd26;
	ld.global.u32 	%r91, [%rd27+-4];
	mul.wide.u32 	%rd28, %r110, 4;
	add.s64 	%rd29, %rd1, %rd28;
	ld.global.u32 	%r92, [%rd29];
	add.s32 	%r93, %r92, %r91;
	st.global.u32 	[%rd29], %r93;
	add.s32 	%r94, %r110, 1;
	mul.wide.u32 	%rd30, %r94, 4;
	add.s64 	%rd31, %rd1, %rd30;
	ld.global.u32 	%r95, [%rd31];
	add.s32 	%r96, %r95, %r93;
	st.global.u32 	[%rd31], %r96;
	add.s32 	%r97, %r110, 2;
	ld.global.u32 	%r98, [%rd27+4];
	mul.wide.u32 	%rd32, %r97, 4;
	add.s64 	%rd33, %rd1, %rd32;
	ld.global.u32 	%r99, [%rd33];
	add.s32 	%r100, %r99, %r98;
	st.global.u32 	[%rd33], %r100;
	ld.global.u32 	%r101, [%rd27+8];
	ld.global.u32 	%r102, [%rd29+12];
	add.s32 	%r103, %r102, %r101;
	st.global.u32 	[%rd29+12], %r103;
	add.s32 	%r110, %r110, 4;
$L__BB2_11:
	setp.eq.s32 	%p10, %r13, 0;
	@%p10 bra 	$L__BB2_14;
	add.s64 	%rd5, %rd1, -4;
	mul.wide.u32 	%rd34, %r110, 4;
	add.s64 	%rd38, %rd1, %rd34;
	neg.s32 	%r112, %r13;
$L__BB2_13:
	.pragma "nounroll";
	mul.wide.s32 	%rd35, %r110, 4;
	add.s64 	%rd36, %rd5, %rd35;
	ld.global.u32 	%r104, [%rd36];
	ld.global.u32 	%r105, [%rd38];
	add.s32 	%r106, %r105, %r104;
	st.global.u32 	[%rd38], %r106;
	add.s32 	%r110, %r110, 1;
	add.s64 	%rd38, %rd38, 4;
	add.s32 	%r112, %r112, 1;
	setp.ne.s32 	%p11, %r112, 0;
	@%p11 bra 	$L__BB2_13;
$L__BB2_14:
	ret;

}
	// .globl	_Z6SORT_3iPiS_S_S_P6float4S1_iifii
.visible .entry _Z6SORT_3iPiS_S_S_P6float4S1_iifii(
	.param .u32 _Z6SORT_3iPiS_S_S_P6float4S1_iifii_param_0,
	.param .u64 .ptr .align 1 _Z6SORT_3iPiS_S_S_P6float4S1_iifii_param_1,
	.param .u64 .ptr .align 1 _Z6SORT_3iPiS_S_S_P6float4S1_iifii_param_2,
	.param .u64 .ptr .align 1 _Z6SORT_3iPiS_S_S_P6float4S1_iifii_param_3,
	.param .u64 .ptr .align 1 _Z6SORT_3iPiS_S_S_P6float4S1_iifii_param_4,
	.param .u64 .ptr .align 1 _Z6SORT_3iPiS_S_S_P6float4S1_iifii_param_5,
	.param .u64 .ptr .align 1 _Z6SORT_3iPiS_S_S_P6float4S1_iifii_param_6,
	.param .u32 _Z6SORT_3iPiS_S_S_P6float4S1_iifii_param_7,
	.param .u32 _Z6SORT_3iPiS_S_S_P6float4S1_iifii_param_8,
	.param .f32 _Z6SORT_3iPiS_S_S_P6float4S1_iifii_param_9,
	.param .u32 _Z6SORT_3iPiS_S_S_P6float4S1_iifii_param_10,
	.param .u32 _Z6SORT_3iPiS_S_S_P6float4S1_iifii_param_11
)
{
	.reg .pred 	%p<8>;
	.reg .b32 	%r<46>;
	.reg .b32 	%f<27>;
	.reg .b64 	%rd<49>;

	ld.param.u32 	%r14, [_Z6SORT_3iPiS_S_S_P6float4S1_iifii_param_0];
	ld.param.u64 	%rd6, [_Z6SORT_3iPiS_S_S_P6float4S1_iifii_param_2];
	ld.param.u64 	%rd7, [_Z6SORT_3iPiS_S_S_P6float4S1_iifii_param_3];
	ld.param.u64 	%rd8, [_Z6SORT_3iPiS_S_S_P6float4S1_iifii_param_4];
	ld.param.u64 	%rd9, [_Z6SORT_3iPiS_S_S_P6float4S1_iifii_param_5];
	ld.param.u64 	%rd10, [_Z6SORT_3iPiS_S_S_P6float4S1_iifii_param_6];
	ld.param.u32 	%r15, [_Z6SORT_3iPiS_S_S_P6float4S1_iifii_param_10];
	ld.param.u32 	%r16, [_Z6SORT_3iPiS_S_S_P6float4S1_iifii_param_11];
	cvta.to.global.u64 	%rd1, %rd10;
	cvta.to.global.u64 	%rd2, %rd9;
	cvta.to.global.u64 	%rd3, %rd8;
	cvta.to.global.u64 	%rd4, %rd6;
	cvta.to.global.u64 	%rd5, %rd7;
	mov.u32 	%r17, %tid.x;
	mov.u32 	%r18, %ctaid.x;
	mad.lo.s32 	%r19, %r15, %r18, %r17;
	cvt.rn.f32.s32 	%f1, %r14;
	cvt.rn.f32.s32 	%f2, %r16;
	div.rn.f32 	%f3, %f1, %f2;
	cvt.rn.f32.s32 	%f4, %r15;
	div.rn.f32 	%f5, %f3, %f4;
	cvt.rpi.f32.f32 	%f6, %f5;
	cvt.rzi.s32.f32 	%r1, %f6;
	mul.lo.s32 	%r2, %r1, %r19;
	setp.ge.s32 	%p1, %r2, %r14;
	setp.lt.s32 	%p2, %r1, 1;
	or.pred  	%p3, %p1, %p2;
	@%p3 bra 	$L__BB3_6;
	add.s32 	%r20, %r2, %r1;
	min.s32 	%r3, %r14, %r20;
	add.s32 	%r21, %r2, 1;
	max.s32 	%r4, %r3, %r21;
	sub.s32 	%r22, %r4, %r2;
	and.b32  	%r5, %r22, 3;
	setp.eq.s32 	%p4, %r5, 0;
	mov.u32 	%r44, %r2;
	@%p4 bra 	$L__BB3_4;
	neg.s32 	%r42, %r5;
	mov.u32 	%r44, %r2;
$L__BB3_3:
	.pragma "nounroll";
	mul.wide.s32 	%rd11, %r44, 16;
	add.s64 	%rd12, %rd2, %rd11;
	mul.wide.s32 	%rd13, %r44, 4;
	add.s64 	%rd14, %rd5, %rd13;
	ld.global.u32 	%r23, [%rd14];
	mul.wide.s32 	%rd15, %r23, 4;
	add.s64 	%rd16, %rd4, %rd15;
	ld.global.u32 	%r24, [%rd16];
	add.s32 	%r25, %r24, -1;
	st.global.u32 	[%rd16], %r25;
	mul.wide.s32 	%rd17, %r24, 4;
	add.s64 	%rd18, %rd3, %rd17;
	st.global.u32 	[%rd18+-4], %r44;
	mul.wide.s32 	%rd19, %r24, 16;
	add.s64 	%rd20, %rd1, %rd19;
	ld.global.v4.f32 	{%f7, %f8, %f9, %f10}, [%rd12];
	st.global.v4.f32 	[%rd20+-16], {%f7, %f8, %f9, %f10};
	add.s32 	%r44, %r44, 1;
	add.s32 	%r42, %r42, 1;
	setp.ne.s32 	%p5, %r42, 0;
	@%p5 bra 	$L__BB3_3;
$L__BB3_4:
	sub.s32 	%r26, %r2, %r4;
	setp.gt.u32 	%p6, %r26, -4;
	@%p6 bra 	$L__BB3_6;
$L__BB3_5:
	mul.wide.s32 	%rd21, %r44, 4;
	add.s64 	%rd22, %rd5, %rd21;
	ld.global.u32 	%r27, [%rd22];
	mul.wide.s32 	%rd23, %r27, 4;
	add.s64 	%rd24, %rd4, %rd23;
	ld.global.u32 	%r28, [%rd24];
	add.s32 	%r29, %r28, -1;
	st.global.u32 	[%rd24], %r29;
	mul.wide.s32 	%rd25, %r28, 4;
	add.s64 	%rd26, %rd3, %rd25;
	st.global.u32 	[%rd26+-4], %r44;
	mul.wide.s32 	%rd27, %r28, 16;
	add.s64 	%rd28, %rd1, %rd27;
	mul.wide.s32 	%rd29, %r44, 16;
	add.s64 	%rd30, %rd2, %rd29;
	ld.global.v4.f32 	{%f11, %f12, %f13, %f14}, [%rd30];
	st.global.v4.f32 	[%rd28+-16], {%f11, %f12, %f13, %f14};
	ld.global.u32 	%r30, [%rd22+4];
	mul.wide.s32 	%rd31, %r30, 4;
	add.s64 	%rd32, %rd4, %rd31;
	ld.global.u32 	%r31, [%rd32];
	add.s32 	%r32, %r31, -1;
	st.global.u32 	[%rd32], %r32;
	mul.wide.s32 	%rd33, %r31, 4;
	add.s64 	%rd34, %rd3, %rd33;
	add.s32 	%r33, %r44, 1;
	st.global.u32 	[%rd34+-4], %r33;
	mul.wide.s32 	%rd35, %r31, 16;
	add.s64 	%rd36, %rd1, %rd35;
	ld.global.v4.f32 	{%f15, %f16, %f17, %f18}, [%rd30+16];
	st.global.v4.f32 	[%rd36+-16], {%f15, %f16, %f17, %f18};
	ld.global.u32 	%r34, [%rd22+8];
	mul.wide.s32 	%rd37, %r34, 4;
	add.s64 	%rd38, %rd4, %rd37;
	ld.global.u32 	%r35, [%rd38];
	add.s32 	%r36, %r35, -1;
	st.global.u32 	[%rd38], %r36;
	mul.wide.s32 	%rd39, %r35, 4;
	add.s64 	%rd40, %rd3, %rd39;
	add.s32 	%r37, %r44, 2;
	st.global.u32 	[%rd40+-4], %r37;
	mul.wide.s32 	%rd41, %r35, 16;
	add.s64 	%rd42, %rd1, %rd41;
	ld.global.v4.f32 	{%f19, %f20, %f21, %f22}, [%rd30+32];
	st.global.v4.f32 	[%rd42+-16], {%f19, %f20, %f21, %f22};
	ld.global.u32 	%r38, [%rd22+12];
	mul.wide.s32 	%rd43, %r38, 4;
	add.s64 	%rd44, %rd4, %rd43;
	ld.global.u32 	%r39, [%rd44];
	add.s32 	%r40, %r39, -1;
	st.global.u32 	[%rd44], %r40;
	mul.wide.s32 	%rd45, %r39, 4;
	add.s64 	%rd46, %rd3, %rd45;
	add.s32 	%r41, %r44, 3;
	st.global.u32 	[%rd46+-4], %r41;
	mul.wide.s32 	%rd47, %r39, 16;
	add.s64 	%rd48, %rd1, %rd47;
	ld.global.v4.f32 	{%f23, %f24, %f25, %f26}, [%rd30+48];
	st.global.v4.f32 	[%rd48+-16], {%f23, %f24, %f25, %f26};
	add.s32 	%r44, %r44, 4;
	setp.lt.s32 	%p7, %r44, %r3;
	@%p7 bra 	$L__BB3_5;
$L__BB3_6:
	ret;

}
	// .globl	_Z4CALCiiiPiS_PfP6float4iiS_S_ffS2_if
.visible .entry _Z4CALCiiiPiS_PfP6float4iiS_S_ffS2_if(
	.param .u32 _Z4CALCiiiPiS_PfP6float4iiS_S_ffS2_if_param_0,
	.param .u32 _Z4CALCiiiPiS_PfP6float4iiS_S_ffS2_if_param_1,
	.param .u32 _Z4CALCiiiPiS_PfP6float4iiS_S_ffS2_if_param_2,
	.param .u64 .ptr .align 1 _Z4CALCiiiPiS_PfP6float4iiS_S_ffS2_if_param_3,
	.param .u64 .ptr .align 1 _Z4CALCiiiPiS_PfP6float4iiS_S_ffS2_if_param_4,
	.param .u64 .ptr .align 1 _Z4CALCiiiPiS_PfP6float4iiS_S_ffS2_if_param_5,
	.param .u64 .ptr .align 1 _Z4CALCiiiPiS_PfP6float4iiS_S_ffS2_if_param_6,
	.param .u32 _Z4CALCiiiPiS_PfP6float4iiS_S_ffS2_if_param_7,
	.param .u32 _Z4CALCiiiPiS_PfP6float4iiS_S_ffS2_if_param_8,
	.param .u64 .ptr .align 1 _Z4CALCiiiPiS_PfP6float4iiS_S_ffS2_if_param_9,
	.param .u64 .ptr .align 1 _Z4CALCiiiPiS_PfP6float4iiS_S_ffS2_if_param_10,
	.param .f32 _Z4CALCiiiPiS_PfP6float4iiS_S_ffS2_if_param_11,
	.param .f32 _Z4CALCiiiPiS_PfP6float4iiS_S_ffS2_if_param_12,
	.param .u64 .ptr .align 1 _Z4CALCiiiPiS_PfP6float4iiS_S_ffS2_if_param_13,
	.param .u32 _Z4CALCiiiPiS_PfP6float4iiS_S_ffS2_if_param_14,
	.param .f32 _Z4CALCiiiPiS_PfP6float4iiS_S_ffS2_if_param_15
)
{
	.reg .pred 	%p<64>;
	.reg .b32 	%r<336>;
	.reg .b32 	%f<308>;
	.reg .b64 	%rd<58>;
	// demoted variable
	.shared .align 4 .f32 _ZZ4CALCiiiPiS_PfP6float4iiS_S_ffS2_ifE5max_x;
	// demoted variable
	.shared .align 4 .f32 _ZZ4CALCiiiPiS_PfP6float4iiS_S_ffS2_ifE5max_y;
	// demoted variable
	.shared .align 4 .f32 _ZZ4CALCiiiPiS_PfP6float4iiS_S_ffS2_ifE5max_z;
	// demoted variable
	.shared .align 4 .f32 _ZZ4CALCiiiPiS_PfP6float4iiS_S_ffS2_ifE5min_x;
	// demoted variable
	.shared .align 4 .f32 _ZZ4CALCiiiPiS_PfP6float4iiS_S_ffS2_ifE5min_y;
	// demoted variable
	.shared .align 4 .f32 _ZZ4CALCiiiPiS_PfP6float4iiS_S_ffS2_ifE5min_z;
	// demoted variable
	.shared .align 4 .u32 _ZZ4CALCiiiPiS_PfP6float4iiS_S_ffS2_ifE3xid;
	// demoted variable
	.shared .align 4 .u32 _ZZ4CALCiiiPiS_PfP6float4iiS_S_ffS2_ifE3Xid;
	// demoted variable
	.shared .align 4 .u32 _ZZ4CALCiiiPiS_PfP6float4iiS_S_ffS2_ifE3yid;
	// demoted variable
	.shared .align 4 .u32 _ZZ4CALCiiiPiS_PfP6float4iiS_S_ffS2_ifE3Yid;
	// demoted variable
	.shared .align 4 .u32 _ZZ4CALCiiiPiS_PfP6float4iiS_S_ffS2_ifE3zid;
	// demoted variable
	.shared .align 4 .u32 _ZZ4CALCiiiPiS_PfP6float4iiS_S_ffS2_ifE3Zid;
	// demoted variable
	.shared .align 4 .u32 _ZZ4CALCiiiPiS_PfP6float4iiS_S_ffS2_ifE7readnum;
	// demoted variable
	.shared .align 4 .u32 _ZZ4CALCiiiPiS_PfP6float4iiS_S_ffS2_ifE8totalnum;
	// demoted variable
	.shared .align 16 .b8 _ZZ4CALCiiiPiS_PfP6float4iiS_S_ffS2_ifE1M[9600];
	// demoted variable
	.shared .align 4 .b8 _ZZ4CALCiiiPiS_PfP6float4iiS_S_ffS2_ifE3BEG[2400];
	ld.param.u32 	%r103, [_Z4CALCiiiPiS_PfP6float4iiS_S_ffS2_if_param_0];
	ld.param.u32 	%r104, [_Z4CALCiiiPiS_PfP6float4iiS_S_ffS2_if_param_1];
	ld.param.u32 	%r106, [_Z4CALCiiiPiS_PfP6float4iiS_S_ffS2_if_param_2];
	ld.param.u64 	%rd10, [_Z4CALCiiiPiS_PfP6float4iiS_S_ffS2_if_param_4];
	ld.param.u64 	%rd11, [_Z4CALCiiiPiS_PfP6float4iiS_S_ffS2_if_param_6];
	ld.param.u32 	%r107, [_Z4CALCiiiPiS_PfP6float4iiS_S_ffS2_if_param_7];
	ld.param.u32 	%r108, [_Z4CALCiiiPiS_PfP6float4iiS_S_ffS2_if_param_8];
	ld.param.u64 	%rd7, [_Z4CALCiiiPiS_PfP6float4iiS_S_ffS2_if_param_9];
	ld.param.u64 	%rd8, [_Z4CALCiiiPiS_PfP6float4iiS_S_ffS2_if_param_10];
	ld.param.f32 	%f46, [_Z4CALCiiiPiS_PfP6float4iiS_S_ffS2_if_param_11];
	ld.param.f32 	%f47, [_Z4CALCiiiPiS_PfP6float4iiS_S_ffS2_if_param_12];
	ld.param.u64 	%rd9, [_Z4CALCiiiPiS_PfP6float4iiS_S_ffS2_if_param_13];
	ld.param.u32 	%r105, [_Z4CALCiiiPiS_PfP6float4iiS_S_ffS2_if_param_14];
	ld.param.f32 	%f48, [_Z4CALCiiiPiS_PfP6float4iiS_S_ffS2_if_param_15];
	cvta.to.global.u64 	%rd1, %rd11;
	cvta.to.global.u64 	%rd2, %rd10;
	mov.u32 	%r1, %tid.x;
	mov.u32 	%r109, %ctaid.x;
	mad.lo.s32 	%r2, %r107, %r106, %r109;
	setp.ge.s32 	%p1, %r2, %r108;
	@%p1 bra 	$L__BB4_85;
	cvta.to.global.u64 	%rd12, %rd8;
	mul.wide.s32 	%rd13, %r2, 4;
	add.s64 	%rd14, %rd12, %rd13;
	ld.global.u32 	%r3, [%rd14];
	setp.eq.s32 	%p2, %r3, 0;
	@%p2 bra 	$L__BB4_85;
	setp.ge.s32 	%p3, %r1, %r3;
	cvta.to.global.u64 	%rd15, %rd7;
	add.s64 	%rd3, %rd15, %rd13;
	@%p3 bra 	$L__BB4_4;
	ld.global.u32 	%r110, [%rd3];
	add.s32 	%r111, %r110, %r1;
	cvta.to.global.u64 	%rd17, %rd9;
	mul.wide.s32 	%rd18, %r111, 16;
	add.s64 	%rd19, %rd17, %rd18;
	.pragma "used_bytes_mask 4095";
	ld.global.v4.f32 	{%f285, %f284, %f283, %f50}, [%rd19];
$L__BB4_4:
	setp.ne.s32 	%p4, %r1, 0;
	@%p4 bra 	$L__BB4_6;
	mov.b32 	%r112, -1082130432;
	st.shared.u32 	[_ZZ4CALCiiiPiS_PfP6float4iiS_S_ffS2_ifE5max_z], %r112;
	st.shared.u32 	[_ZZ4CALCiiiPiS_PfP6float4iiS_S_ffS2_ifE5max_y], %r112;
	st.shared.u32 	[_ZZ4CALCiiiPiS_PfP6float4iiS_S_ffS2_ifE5max_x], %r112;
	mov.b32 	%r113, 1065353216;
	st.shared.u32 	[_ZZ4CALCiiiPiS_PfP6float4iiS_S_ffS2_ifE5min_z], %r113;
	st.shared.u32 	[_ZZ4CALCiiiPiS_PfP6float4iiS_S_ffS2_ifE5min_y], %r113;
	st.shared.u32 	[_ZZ4CALCiiiPiS_PfP6float4iiS_S_ffS2_ifE5min_x], %r113;
$L__BB4_6:
	setp.ne.s32 	%p5, %r1, 0;
	bar.sync 	0;
	@%p5 bra 	$L__BB4_8;
	div.s32 	%r114, %r2, %r105;
	mul.lo.s32 	%r115, %r114, %r105;
	sub.s32 	%r116, %r2, %r115;
	rem.s32 	%r117, %r114, %r105;
	mul.lo.s32 	%r118, %r105, %r105;
	div.s32 	%r119, %r2, %r118;
	add.s32 	%r120, %r116, 1;
	cvt.rn.f32.s32 	%f51, %r120;
	cvt.rn.f32.s32 	%f52, %r116;
	mul.f32 	%f53, %f48, %f52;
	add.s32 	%r121, %r117, 1;
	cvt.rn.f32.s32 	%f54, %r121;
	cvt.rn.f32.s32 	%f55, %r117;
	mul.f32 	%f56, %f48, %f55;
	add.s32 	%r122, %r119, 1;
	cvt.rn.f32.s32 	%f57, %r122;
	cvt.rn.f32.s32 	%f58, %r119;
	mul.f32 	%f59, %f48, %f58;
	setp.gt.f32 	%p6, %f53, %f46;
	sub.f32 	%f60, %f53, %f46;
	selp.f32 	%f61, %f60, 0f00000000, %p6;
	st.shared.f32 	[_ZZ4CALCiiiPiS_PfP6float4iiS_S_ffS2_ifE5min_x], %f61;
	setp.gt.f32 	%p7, %f56, %f46;
	sub.f32 	%f62, %f56, %f46;
	selp.f32 	%f63, %f62, 0f00000000, %p7;
	st.shared.f32 	[_ZZ4CALCiiiPiS_PfP6float4iiS_S_ffS2_ifE5min_y], %f63;
	setp.gt.f32 	%p8, %f59, %f46;
	sub.f32 	%f64, %f59, %f46;
	selp.f32 	%f65, %f64, 0f00000000, %p8;
	st.shared.f32 	[_ZZ4CALCiiiPiS_PfP6float4iiS_S_ffS2_ifE5min_z], %f65;
	fma.rn.f32 	%f66, %f48, %f51, %f46;
	setp.lt.f32 	%p9, %f66, 0f3F800000;
	selp.f32 	%f67, %f66, 0f3F7FFFDE, %p9;
	st.shared.f32 	[_ZZ4CALCiiiPiS_PfP6float4iiS_S_ffS2_ifE5max_x], %f67;
	fma.rn.f32 	%f68, %f48, %f54, %f46;
	setp.lt.f32 	%p10, %f68, 0f3F800000;
	selp.f32 	%f69, %f68, 0f3F7FFFDE, %p10;
	st.shared.f32 	[_ZZ4CALCiiiPiS_PfP6float4iiS_S_ffS2_ifE5max_y], %f69;
	fma.rn.f32 	%f70, %f48, %f57, %f46;
	setp.lt.f32 	%p11, %f70, 0f3F800000;
	selp.f32 	%f71, %f70, 0f3F7FFFDE, %p11;
	st.shared.f32 	[_ZZ4CALCiiiPiS_PfP6float4iiS_S_ffS2_ifE5max_z], %f71;
	div.rn.f32 	%f72, %f61, %f47;
	cvt.rzi.s32.f32 	%r123, %f72;
	st.shared.u32 	[_ZZ4CALCiiiPiS_PfP6float4iiS_S_ffS2_ifE3xid], %r123;
	div.rn.f32 	%f73, %f63, %f47;
	cvt.rzi.s32.f32 	%r124, %f73;
	st.shared.u32 	[_ZZ4CALCiiiPiS_PfP6float4iiS_S_ffS2_ifE3yid], %r124;
	div.rn.f32 	%f74, %f65, %f47;
	cvt.rzi.s32.f32 	%r125, %f74;
	st.shared.u32 	[_ZZ4CALCiiiPiS_PfP6float4iiS_S_ffS2_ifE3zid], %r125;
	div.rn.f32 	%f75, %f67, %f47;
	cvt.rzi.s32.f32 	%r126, %f75;
	st.shared.u32 	[_ZZ4CALCiiiPiS_PfP6float4iiS_S_ffS2_ifE3Xid], %r126;
	div.rn.f32 	%f76, %f69, %f47;
	cvt.rzi.s32.f32 	%r127, %f76;
	st.shared.u32 	[_ZZ4CALCiiiPiS_PfP6float4iiS_S_ffS2_ifE3Yid], %r127;
	div.rn.f32 	%f77, %f71, %f47;
	cvt.rzi.s32.f32 	%r128, %f77;
	st.shared.u32 	[_ZZ4CALCiiiPiS_PfP6float4iiS_S_ffS2_ifE3Zid], %r128;
	sub.s32 	%r129, %r126, %r123;
	sub.s32 	%r130, %r127, %r124;
	mad.lo.s32 	%r131, %r130, %r129, %r130;
	add.s32 	%r132, %r129, %r131;
	sub.s32 	%r133, %r128, %r125;
	mad.lo.s32 	%r134, %r133, %r132, %r133;
	add.s32 	%r135, %r132, %r134;
	add.s32 	%r136, %r135, 1;
	st.shared.u32 	[_ZZ4CALCiiiPiS_PfP6float4iiS_S_ffS2_ifE7readnum], %r136;
$L__BB4_8:
	bar.sync 	0;
	ld.shared.u32 	%r4, [_ZZ4CALCiiiPiS_PfP6float4iiS_S_ffS2_ifE7readnum];
	cvt.rn.f32.s32 	%f78, %r4;
	cvt.rn.f32.s32 	%f7, %r104;
	div.rn.f32 	%f79, %f78, %f7;
	cvt.rpi.f32.f32 	%f80, %f79;
	cvt.rzi.s32.f32 	%r5, %f80;
	mul.lo.s32 	%r315, %r5, %r1;
	setp.ge.s32 	%p12, %r315, %r4;
	setp.lt.s32 	%p13, %r5, 1;
	or.pred  	%p14, %p12, %p13;
	@%p14 bra 	$L__BB4_21;
	add.s32 	%r137, %r315, %r5;
	min.s32 	%r138, %r4, %r137;
	add.s32 	%r139, %r315, 1;
	max.s32 	%r140, %r138, %r139;
	sub.s32 	%r7, %r140, %r315;
	and.b32  	%r8, %r7, 15;
	sub.s32 	%r141, %r315, %r140;
	setp.gt.u32 	%p15, %r141, -16;
	@%p15 bra 	$L__BB4_12;
	and.b32  	%r9, %r7, -16;
	mov.b32 	%r314, 0;
$L__BB4_11:
	.pragma "nounroll";
	shl.b32 	%r143, %r315, 2;
	mov.u32 	%r144, _ZZ4CALCiiiPiS_PfP6float4iiS_S_ffS2_ifE3BEG;
	add.s32 	%r145, %r144, %r143;
	mov.b32 	%r146, 0;
	st.shared.u32 	[%r145], %r146;
	st.shared.u32 	[%r145+4], %r146;
	st.shared.u32 	[%r145+8], %r146;
	st.shared.u32 	[%r145+12], %r146;
	st.shared.u32 	[%r145+16], %r146;
	st.shared.u32 	[%r145+20], %r146;
	st.shared.u32 	[%r145+24], %r146;
	st.shared.u32 	[%r145+28], %r146;
	st.shared.u32 	[%r145+32], %r146;
	st.shared.u32 	[%r145+36], %r146;
	st.shared.u32 	[%r145+40], %r146;
	st.shared.u32 	[%r145+44], %r146;
	st.shared.u32 	[%r145+48], %r146;
	st.shared.u32 	[%r145+52], %r146;
	st.shared.u32 	[%r145+56], %r146;
	st.shared.u32 	[%r145+60], %r146;
	add.s32 	%r315, %r315, 16;
	add.s32 	%r314, %r314, 16;
	setp.ne.s32 	%p16, %r314, %r9;
	@%p16 bra 	$L__BB4_11;
$L__BB4_12:
	setp.eq.s32 	%p17, %r8, 0;
	@%p17 bra 	$L__BB4_21;
	and.b32  	%r15, %r7, 7;
	setp.lt.u32 	%p18, %r8, 8;
	@%p18 bra 	$L__BB4_15;
	shl.b32 	%r147, %r315, 2;
	mov.u32 	%r148, _ZZ4CALCiiiPiS_PfP6float4iiS_S_ffS2_ifE3BEG;
	add.s32 	%r149, %r148, %r147;
	mov.b32 	%r150, 0;
	st.shared.u32 	[%r149], %r150;
	st.shared.u32 	[%r149+4], %r150;
	st.shared.u32 	[%r149+8], %r150;
	st.shared.u32 	[%r149+12], %r150;
	st.shared.u32 	[%r149+16], %r150;
	st.shared.u32 	[%r149+20], %r150;
	st.shared.u32 	[%r149+24], %r150;
	st.shared.u32 	[%r149+28], %r150;
	add.s32 	%r315, %r315, 8;
$L__BB4_15:
	setp.eq.s32 	%p19, %r15, 0;
	@%p19 bra 	$L__BB4_21;
	and.b32  	%r18, %r7, 3;
	setp.lt.u32 	%p20, %r15, 4;
	@%p20 bra 	$L__BB4_18;
	shl.b32 	%r151, %r315, 2;
	mov.u32 	%r152, _ZZ4CALCiiiPiS_PfP6float4iiS_S_ffS2_ifE3BEG;
	add.s32 	%r153, %r152, %r151;
	mov.b32 	%r154, 0;
	st.shared.u32 	[%r153], %r154;
	st.shared.u32 	[%r153+4], %r154;
	st.shared.u32 	[%r153+8], %r154;
	st.shared.u32 	[%r153+12], %r154;
	add.s32 	%r315, %r315, 4;
$L__BB4_18:
	setp.eq.s32 	%p21, %r18, 0;
	@%p21 bra 	$L__BB4_21;
	mov.b32 	%r319, 0;
	mov.u32 	%r157, _ZZ4CALCiiiPiS_PfP6float4iiS_S_ffS2_ifE3BEG;
$L__BB4_20:
	.pragma "nounroll";
	shl.b32 	%r156, %r315, 2;
	add.s32 	%r158, %r157, %r156;
	mov.b32 	%r159, 0;
	st.shared.u32 	[%r158], %r159;
	add.s32 	%r315, %r315, 1;
	add.s32 	%r319, %r319, 1;
	setp.ne.s32 	%p22, %r319, %r18;
	@%p22 bra 	$L__BB4_20;
$L__BB4_21:
	setp.ne.s32 	%p23, %r1, 0;
	bar.sync 	0;
	@%p23 bra 	$L__BB4_30;
	ld.shared.u32 	%r25, [_ZZ4CALCiiiPiS_PfP6float4iiS_S_ffS2_ifE7readnum];
	setp.lt.s32 	%p24, %r25, 1;
	@%p24 bra 	$L__BB4_29;
	ld.shared.u32 	%r161, [_ZZ4CALCiiiPiS_PfP6float4iiS_S_ffS2_ifE3Xid];
	ld.shared.u32 	%r26, [_ZZ4CALCiiiPiS_PfP6float4iiS_S_ffS2_ifE3xid];
	sub.s32 	%r162, %r161, %r26;
	add.s32 	%r27, %r162, 1;
	ld.shared.u32 	%r163, [_ZZ4CALCiiiPiS_PfP6float4iiS_S_ffS2_ifE3Yid];
	ld.shared.u32 	%r28, [_ZZ4CALCiiiPiS_PfP6float4iiS_S_ffS2_ifE3yid];
	sub.s32 	%r164, %r163, %r28;
	mad.lo.s32 	%r165, %r164, %r162, %r164;
	add.s32 	%r29, %r165, %r27;
	ld.shared.u32 	%r30, [_ZZ4CALCiiiPiS_PfP6float4iiS_S_ffS2_ifE3zid];
	setp.lt.u32 	%p25, %r25, 4;
	mov.b32 	%r324, 0;
	@%p25 bra 	$L__BB4_26;
	mov.b32 	%r321, 0;
	ld.shared.u32 	%r320, [_ZZ4CALCiiiPiS_PfP6float4iiS_S_ffS2_ifE3BEG];
$L__BB4_25:
	div.s32 	%r167, %r321, %r29;
	add.s32 	%r168, %r30, %r167;
	mul.lo.s32 	%r169, %r167, %r29;
	sub.s32 	%r170, %r321, %r169;
	div.s32 	%r171, %r170, %r27;
	rem.s32 	%r172, %r321, %r27;
	mad.lo.s32 	%r173, %r168, %r103, %r171;
	add.s32 	%r174, %r173, %r28;
	add.s32 	%r175, %r172, %r26;
	mad.lo.s32 	%r176, %r174, %r103, %r175;
	mul.wide.s32 	%rd20, %r176, 4;
	add.s64 	%rd21, %rd2, %rd20;
	ld.global.u32 	%r177, [%rd21];
	add.s32 	%r178, %r177, %r320;
	add.s32 	%r179, %r321, 1;
	shl.b32 	%r180, %r321, 2;
	mov.u32 	%r181, _ZZ4CALCiiiPiS_PfP6float4iiS_S_ffS2_ifE3BEG;
	add.s32 	%r182, %r181, %r180;
	st.shared.u32 	[%r182+4], %r178;
	div.s32 	%r183, %r179, %r29;
	add.s32 	%r184, %r30, %r183;
	mul.lo.s32 	%r185, %r183, %r29;
	sub.s32 	%r186, %r179, %r185;
	div.s32 	%r187, %r186, %r27;
	rem.s32 	%r188, %r179, %r27;
	mad.lo.s32 	%r189, %r184, %r103, %r187;
	add.s32 	%r190, %r189, %r28;
	add.s32 	%r191, %r188, %r26;
	mad.lo.s32 	%r192, %r190, %r103, %r191;
	mul.wide.s32 	%rd22, %r192, 4;
	add.s64 	%rd23, %rd2, %rd22;
	ld.global.u32 	%r193, [%rd23];
	add.s32 	%r194, %r193, %r178;
	add.s32 	%r195, %r321, 2;
	st.shared.u32 	[%r182+8], %r194;
	div.s32 	%r196, %r195, %r29;
	add.s32 	%r197, %r30, %r196;
	mul.lo.s32 	%r198, %r196, %r29;
	sub.s32 	%r199, %r195, %r198;
	div.s32 	%r200, %r199, %r27;
	rem.s32 	%r201, %r195, %r27;
	mad.lo.s32 	%r202, %r197, %r103, %r200;
	add.s32 	%r203, %r202, %r28;
	add.s32 	%r204, %r201, %r26;
	mad.lo.s32 	%r205, %r203, %r103, %r204;
	mul.wide.s32 	%rd24, %r205, 4;
	add.s64 	%rd25, %rd2, %rd24;
	ld.global.u32 	%r206, [%rd25];
	add.s32 	%r207, %r206, %r194;
	add.s32 	%r208, %r321, 3;
	st.shared.u32 	[%r182+12], %r207;
	div.s32 	%r209, %r208, %r29;
	add.s32 	%r210, %r30, %r209;
	mul.lo.s32 	%r211, %r209, %r29;
	sub.s32 	%r212, %r208, %r211;
	div.s32 	%r213, %r212, %r27;
	rem.s32 	%r214, %r208, %r27;
	mad.lo.s32 	%r215, %r210, %r103, %r213;
	add.s32 	%r216, %r215, %r28;
	add.s32 	%r217, %r214, %r26;
	mad.lo.s32 	%r218, %r216, %r103, %r217;
	mul.wide.s32 	%rd26, %r218, 4;
	add.s64 	%rd27, %rd2, %rd26;
	ld.global.u32 	%r219, [%rd27];
	add.s32 	%r320, %r219, %r207;
	add.s32 	%r321, %r321, 4;
	st.shared.u32 	[%r182+16], %r320;
	and.b32  	%r324, %r25, 2147483644;
	setp.ne.s32 	%p26, %r321, %r324;
	@%p26 bra 	$L__BB4_25;
$L__BB4_26:
	and.b32  	%r220, %r25, 3;
	setp.eq.s32 	%p27, %r220, 0;
	@%p27 bra 	$L__BB4_29;
	shl.b32 	%r222, %r324, 2;
	mov.u32 	%r223, _ZZ4CALCiiiPiS_PfP6float4iiS_S_ffS2_ifE3BEG;
	add.s32 	%r224, %r223, %r222;
	ld.shared.u32 	%r323, [%r224];
	mov.b32 	%r325, 0;
$L__BB4_28:
	.pragma "nounroll";
	div.s32 	%r225, %r324, %r29;
	add.s32 	%r226, %r30, %r225;
	mul.lo.s32 	%r227, %r225, %r29;
	sub.s32 	%r228, %r324, %r227;
	div.s32 	%r229, %r228, %r27;
	rem.s32 	%r230, %r324, %r27;
	mad.lo.s32 	%r231, %r226, %r103, %r229;
	add.s32 	%r232, %r231, %r28;
	add.s32 	%r233, %r230, %r26;
	mad.lo.s32 	%r234, %r232, %r103, %r233;
	mul.wide.s32 	%rd28, %r234, 4;
	add.s64 	%rd29, %rd2, %rd28;
	ld.global.u32 	%r235, [%rd29];
	add.s32 	%r323, %r235, %r323;
	add.s32 	%r43, %r324, 1;
	shl.b32 	%r236, %r324, 2;
	add.s32 	%r238, %r223, %r236;
	st.shared.u32 	[%r238+4], %r323;
	add.s32 	%r325, %r325, 1;
	setp.ne.s32 	%p28, %r325, %r220;
	mov.u32 	%r324, %r43;
	@%p28 bra 	$L__BB4_28;
$L__BB4_29:
	shl.b32 	%r240, %r25, 2;
	mov.u32 	%r241, _ZZ4CALCiiiPiS_PfP6float4iiS_S_ffS2_ifE3BEG;
	add.s32 	%r242, %r241, %r240;
	ld.shared.u32 	%r243, [%r242];
	st.shared.u32 	[_ZZ4CALCiiiPiS_PfP6float4iiS_S_ffS2_ifE8totalnum], %r243;
$L__BB4_30:
	bar.sync 	0;
	ld.shared.u32 	%r45, [_ZZ4CALCiiiPiS_PfP6float4iiS_S_ffS2_ifE7readnum];
	cvt.rn.f32.s32 	%f81, %r45;
	div.rn.f32 	%f82, %f81, %f7;
	cvt.rpi.f32.f32 	%f83, %f82;
	cvt.rzi.s32.f32 	%r46, %f83;
	mul.lo.s32 	%r326, %r46, %r1;
	setp.ge.s32 	%p29, %r326, %r45;
	setp.lt.s32 	%p30, %r46, 1;
	or.pred  	%p31, %p29, %p30;
	@%p31 bra 	$L__BB4_41;
	ld.shared.u32 	%r244, [_ZZ4CALCiiiPiS_PfP6float4iiS_S_ffS2_ifE3Xid];
	ld.shared.u32 	%r48, [_ZZ4CALCiiiPiS_PfP6float4iiS_S_ffS2_ifE3xid];
	sub.s32 	%r245, %r244, %r48;
	add.s32 	%r49, %r245, 1;
	ld.shared.u32 	%r246, [_ZZ4CALCiiiPiS_PfP6float4iiS_S_ffS2_ifE3Yid];
	ld.shared.u32 	%r50, [_ZZ4CALCiiiPiS_PfP6float4iiS_S_ffS2_ifE3yid];
	sub.s32 	%r247, %r246, %r50;
	mad.lo.s32 	%r248, %r247, %r245, %r247;
	add.s32 	%r51, %r248, %r49;
	ld.shared.u32 	%r52, [_ZZ4CALCiiiPiS_PfP6float4iiS_S_ffS2_ifE3zid];
	add.s32 	%r249, %r326, %r46;
	min.s32 	%r53, %r45, %r249;
$L__BB4_32:
	div.s32 	%r250, %r326, %r51;
	add.s32 	%r251, %r52, %r250;
	mul.lo.s32 	%r252, %r250, %r51;
	sub.s32 	%r253, %r326, %r252;
	div.s32 	%r254, %r253, %r49;
	rem.s32 	%r255, %r326, %r49;
	mad.lo.s32 	%r256, %r251, %r103, %r254;
	add.s32 	%r257, %r256, %r50;
	add.s32 	%r258, %r255, %r48;
	mad.lo.s32 	%r55, %r257, %r103, %r258;
	mul.wide.s32 	%rd30, %r55, 4;
	add.s64 	%rd31, %rd2, %rd30;
	ld.global.u32 	%r56, [%rd31];
	setp.lt.s32 	%p32, %r56, 1;
	@%p32 bra 	$L__BB4_40;
	ld.param.u64 	%rd56, [_Z4CALCiiiPiS_PfP6float4iiS_S_ffS2_if_param_3];
	shl.b32 	%r260, %r326, 2;
	mov.u32 	%r261, _ZZ4CALCiiiPiS_PfP6float4iiS_S_ffS2_ifE3BEG;
	add.s32 	%r262, %r261, %r260;
	ld.shared.u32 	%r57, [%r262];
	cvta.to.global.u64 	%rd32, %rd56;
	add.s64 	%rd34, %rd32, %rd30;
	ld.global.u32 	%r58, [%rd34];
	and.b32  	%r59, %r56, 3;
	setp.lt.u32 	%p33, %r56, 4;
	mov.b32 	%r330, 0;
	@%p33 bra 	$L__BB4_36;
	and.b32  	%r330, %r56, 2147483644;
	neg.s32 	%r329, %r330;
	shl.b32 	%r263, %r57, 4;
	mov.u32 	%r264, _ZZ4CALCiiiPiS_PfP6float4iiS_S_ffS2_ifE1M;
	add.s32 	%r265, %r264, %r263;
	add.s32 	%r328, %r265, 32;
	mov.u32 	%r327, %r58;
$L__BB4_35:
	mul.wide.s32 	%rd35, %r327, 16;
	add.s64 	%rd36, %rd1, %rd35;
	ld.global.v4.f32 	{%f84, %f85, %f86, %f87}, [%rd36];
	st.shared.v4.f32 	[%r328+-32], {%f84, %f85, %f86, %f87};
	ld.global.v4.f32 	{%f88, %f89, %f90, %f91}, [%rd36+16];
	st.shared.v4.f32 	[%r328+-16], {%f88, %f89, %f90, %f91};
	ld.global.v4.f32 	{%f92, %f93, %f94, %f95}, [%rd36+32];
	st.shared.v4.f32 	[%r328], {%f92, %f93, %f94, %f95};
	ld.global.v4.f32 	{%f96, %f97, %f98, %f99}, [%rd36+48];
	st.shared.v4.f32 	[%r328+16], {%f96, %f97, %f98, %f99};
	add.s32 	%r329, %r329, 4;
	add.s32 	%r328, %r328, 64;
	add.s32 	%r327, %r327, 4;
	setp.ne.s32 	%p34, %r329, 0;
	@%p34 bra 	$L__BB4_35;
$L__BB4_36:
	setp.eq.s32 	%p35, %r59, 0;
	@%p35 bra 	$L__BB4_40;
	add.s32 	%r266, %r57, %r330;
	shl.b32 	%r267, %r266, 4;
	mov.u32 	%r268, _ZZ4CALCiiiPiS_PfP6float4iiS_S_ffS2_ifE1M;
	add.s32 	%r70, %r268, %r267;
	add.s32 	%r269, %r58, %r330;
	mul.wide.s32 	%rd37, %r269, 16;
	add.s64 	%rd4, %rd1, %rd37;
	ld.global.v4.f32 	{%f100, %f101, %f102, %f103}, [%rd4];
	st.shared.v4.f32 	[%r70], {%f100, %f101, %f102, %f103};
	setp.eq.s32 	%p36, %r59, 1;
	@%p36 bra 	$L__BB4_40;
	ld.global.v4.f32 	{%f104, %f105, %f106, %f107}, [%rd4+16];
	st.shared.v4.f32 	[%r70+16], {%f104, %f105, %f106, %f107};
	setp.eq.s32 	%p37, %r59, 2;
	@%p37 bra 	$L__BB4_40;
	ld.global.v4.f32 	{%f108, %f109, %f110, %f111}, [%rd4+32];
	st.shared.v4.f32 	[%r70+32], {%f108, %f109, %f110, %f111};
$L__BB4_40:
	add.s32 	%r326, %r326, 1;
	setp.lt.s32 	%p38, %r326, %r53;
	@%p38 bra 	$L__BB4_32;
$L__BB4_41:
	setp.ge.s32 	%p39, %r1, %r3;
	bar.sync 	0;
	@%p39 bra 	$L__BB4_84;
	ld.shared.u32 	%r72, [_ZZ4CALCiiiPiS_PfP6float4iiS_S_ffS2_ifE8totalnum];
	setp.lt.s32 	%p40, %r72, 1;
	mov.f32 	%f287, 0f00000000;
	@%p40 bra 	$L__BB4_83;
	mul.f32 	%f8, %f46, %f46;
	and.b32  	%r73, %r72, 7;
	setp.lt.u32 	%p41, %r72, 8;
	mov.b32 	%r334, 0;
	mov.f32 	%f287, 0f00000000;
	@%p41 bra 	$L__BB4_62;
	and.b32  	%r334, %r72, 2147483640;
	mov.u32 	%r272, _ZZ4CALCiiiPiS_PfP6float4iiS_S_ffS2_ifE1M;
	add.s32 	%r331, %r272, 64;
	neg.s32 	%r332, %r334;
	mov.f32 	%f287, 0f00000000;
$L__BB4_45:
	.pragma "nounroll";
	ld.shared.v4.f32 	{%f116, %f117, %f118, %f119}, [%r331+-64];
	mov.b32 	%r273, %f119;
	mov.b64 	%rd38, {%r274, %r273};
	sub.f32 	%f120, %f116, %f285;
	sub.f32 	%f121, %f117, %f284;
	mul.f32 	%f122, %f121, %f121;
	fma.rn.f32 	%f123, %f120, %f120, %f122;
	sub.f32 	%f124, %f118, %f283;
	fma.rn.f32 	%f125, %f124, %f124, %f123;
	setp.gtu.f32 	%p42, %f125, %f8;
	{ .reg .b32 tmp; mov.b64 {tmp, %r78}, %rd38; }
	@%p42 bra 	$L__BB4_47;
	mov.b32 	%f126, %r78;
	add.f32 	%f287, %f287, %f126;
$L__BB4_47:
	ld.shared.v4.f32 	{%f127, %f128, %f129, %f130}, [%r331+-48];
	mov.b32 	%r275, %f130;
	mov.b64 	%rd39, {%r276, %r275};
	sub.f32 	%f131, %f127, %f285;
	sub.f32 	%f132, %f128, %f284;
	mul.f32 	%f133, %f132, %f132;
	fma.rn.f32 	%f134, %f131, %f131, %f133;
	sub.f32 	%f135, %f129, %f283;
	fma.rn.f32 	%f136, %f135, %f135, %f134;
	setp.gtu.f32 	%p43, %f136, %f8;
	{ .reg .b32 tmp; mov.b64 {tmp, %r79}, %rd39; }
	@%p43 bra 	$L__BB4_49;
	mov.b32 	%f137, %r79;
	add.f32 	%f287, %f287, %f137;
$L__BB4_49:
	ld.shared.v4.f32 	{%f138, %f139, %f140, %f141}, [%r331+-32];
	mov.b32 	%r277, %f141;
	mov.b64 	%rd40, {%r278, %r277};
	sub.f32 	%f142, %f138, %f285;
	sub.f32 	%f143, %f139, %f284;
	mul.f32 	%f144, %f143, %f143;
	fma.rn.f32 	%f145, %f142, %f142, %f144;
	sub.f32 	%f146, %f140, %f283;
	fma.rn.f32 	%f147, %f146, %f146, %f145;
	setp.gtu.f32 	%p44, %f147, %f8;
	{ .reg .b32 tmp; mov.b64 {tmp, %r80}, %rd40; }
	@%p44 bra 	$L__BB4_51;
	mov.b32 	%f148, %r80;
	add.f32 	%f287, %f287, %f148;
$L__BB4_51:
	ld.shared.v4.f32 	{%f149, %f150, %f151, %f152}, [%r331+-16];
	mov.b32 	%r279, %f152;
	mov.b64 	%rd41, {%r280, %r279};
	sub.f32 	%f153, %f149, %f285;
	sub.f32 	%f154, %f150, %f284;
	mul.f32 	%f155, %f154, %f154;
	fma.rn.f32 	%f156, %f153, %f153, %f155;
	sub.f32 	%f157, %f151, %f283;
	fma.rn.f32 	%f158, %f157, %f157, %f156;
	setp.gtu.f32 	%p45, %f158, %f8;
	{ .reg .b32 tmp; mov.b64 {tmp, %r81}, %rd41; }
	@%p45 bra 	$L__BB4_53;
	mov.b32 	%f159, %r81;
	add.f32 	%f287, %f287, %f159;
$L__BB4_53:
	ld.shared.v4.f32 	{%f160, %f161, %f162, %f163}, [%r331];
	mov.b32 	%r281, %f163;
	mov.b64 	%rd42, {%r282, %r281};
	sub.f32 	%f164, %f160, %f285;
	sub.f32 	%f165, %f161, %f284;
	mul.f32 	%f166, %f165, %f165;
	fma.rn.f32 	%f167, %f164, %f164, %f166;
	sub.f32 	%f168, %f162, %f283;
	fma.rn.f32 	%f169, %f168, %f168, %f167;
	setp.gtu.f32 	%p46, %f169, %f8;
	{ .reg .b32 tmp; mov.b64 {tmp, %r82}, %rd42; }
	@%p46 bra 	$L__BB4_55;
	mov.b32 	%f170, %r82;
	add.f32 	%f287, %f287, %f170;
$L__BB4_55:
	ld.shared.v4.f32 	{%f171, %f172, %f173, %f174}, [%r331+16];
	mov.b32 	%r283, %f174;
	mov.b64 	%rd43, {%r284, %r283};
	sub.f32 	%f175, %f171, %f285;
	sub.f32 	%f176, %f172, %f284;
	mul.f32 	%f177, %f176, %f176;
	fma.rn.f32 	%f178, %f175, %f175, %f177;
	sub.f32 	%f179, %f173, %f283;
	fma.rn.f32 	%f180, %f179, %f179, %f178;
	setp.gtu.f32 	%p47, %f180, %f8;
	{ .reg .b32 tmp; mov.b64 {tmp, %r83}, %rd43; }
	@%p47 bra 	$L__BB4_57;
	mov.b32 	%f181, %r83;
	add.f32 	%f287, %f287, %f181;
$L__BB4_57:
	ld.shared.v4.f32 	{%f182, %f183, %f184, %f185}, [%r331+32];
	mov.b32 	%r285, %f185;
	mov.b64 	%rd44, {%r286, %r285};
	sub.f32 	%f186, %f182, %f285;
	sub.f32 	%f187, %f183, %f284;
	mul.f32 	%f188, %f187, %f187;
	fma.rn.f32 	%f189, %f186, %f186, %f188;
	sub.f32 	%f190, %f184, %f283;
	fma.rn.f32 	%f191, %f190, %f190, %f189;
	setp.gtu.f32 	%p48, %f191, %f8;
	{ .reg .b32 tmp; mov.b64 {tmp, %r84}, %rd44; }
	@%p48 bra 	$L__BB4_59;
	mov.b32 	%f192, %r84;
	add.f32 	%f287, %f287, %f192;
$L__BB4_59:
	ld.shared.v4.f32 	{%f193, %f194, %f195, %f196}, [%r331+48];
	mov.b32 	%r287, %f196;
	mov.b64 	%rd45, {%r288, %r287};
	sub.f32 	%f197, %f193, %f285;
	sub.f32 	%f198, %f194, %f284;
	mul.f32 	%f199, %f198, %f198;
	fma.rn.f32 	%f200, %f197, %f197, %f199;
	sub.f32 	%f201, %f195, %f283;
	fma.rn.f32 	%f202, %f201, %f201, %f200;
	setp.gtu.f32 	%p49, %f202, %f8;
	{ .reg .b32 tmp; mov.b64 {tmp, %r85}, %rd45; }
	@%p49 bra 	$L__BB4_61;
	mov.b32 	%f203, %r85;
	add.f32 	%f287, %f287, %f203;
$L__BB4_61:
	add.s32 	%r332, %r332, 8;
	add.s32 	%r331, %r331, 128;
	setp.ne.s32 	%p50, %r332, 0;
	@%p50 bra 	$L__BB4_45;
$L__BB4_62:
	setp.eq.s32 	%p51, %r73, 0;
	@%p51 bra 	$L__BB4_83;
	and.b32  	%r89, %r72, 3;
	setp.lt.u32 	%p52, %r73, 4;
	@%p52 bra 	$L__BB4_73;
	shl.b32 	%r289, %r334, 4;
	mov.u32 	%r290, _ZZ4CALCiiiPiS_PfP6float4iiS_S_ffS2_ifE1M;
	add.s32 	%r90, %r290, %r289;
	ld.shared.v4.f32 	{%f205, %f206, %f207, %f208}, [%r90];
	mov.b32 	%r291, %f208;
	mov.b64 	%rd46, {%r292, %r291};
	sub.f32 	%f209, %f205, %f285;
	sub.f32 	%f210, %f206, %f284;
	mul.f32 	%f211, %f210, %f210;
	fma.rn.f32 	%f212, %f209, %f209, %f211;
	sub.f32 	%f213, %f207, %f283;
	fma.rn.f32 	%f214, %f213, %f213, %f212;
	setp.gtu.f32 	%p53, %f214, %f8;
	{ .reg .b32 tmp; mov.b64 {tmp, %r91}, %rd46; }
	@%p53 bra 	$L__BB4_66;
	mov.b32 	%f215, %r91;
	add.f32 	%f287, %f287, %f215;
$L__BB4_66:
	ld.shared.v4.f32 	{%f216, %f217, %f218, %f219}, [%r90+16];
	mov.b32 	%r293, %f219;
	mov.b64 	%rd47, {%r294, %r293};
	sub.f32 	%f220, %f216, %f285;
	sub.f32 	%f221, %f217, %f284;
	mul.f32 	%f222, %f221, %f221;
	fma.rn.f32 	%f223, %f220, %f220, %f222;
	sub.f32 	%f224, %f218, %f283;
	fma.rn.f32 	%f225, %f224, %f224, %f223;
	setp.gtu.f32 	%p54, %f225, %f8;
	{ .reg .b32 tmp; mov.b64 {tmp, %r92}, %rd47; }
	@%p54 bra 	$L__BB4_68;
	mov.b32 	%f226, %r92;
	add.f32 	%f287, %f287, %f226;
$L__BB4_68:
	ld.shared.v4.f32 	{%f227, %f228, %f229, %f230}, [%r90+32];
	mov.b32 	%r295, %f230;
	mov.b64 	%rd48, {%r296, %r295};
	sub.f32 	%f231, %f227, %f285;
	sub.f32 	%f232, %f228, %f284;
	mul.f32 	%f233, %f232, %f232;
	fma.rn.f32 	%f234, %f231, %f231, %f233;
	sub.f32 	%f235, %f229, %f283;
	fma.rn.f32 	%f236, %f235, %f235, %f234;
	setp.gtu.f32 	%p55, %f236, %f8;
	{ .reg .b32 tmp; mov.b64 {tmp, %r93}, %rd48; }
	@%p55 bra 	$L__BB4_70;
	mov.b32 	%f237, %r93;
	add.f32 	%f287, %f287, %f237;
$L__BB4_70:
	ld.shared.v4.f32 	{%f238, %f239, %f240, %f241}, [%r90+48];
	mov.b32 	%r297, %f241;
	mov.b64 	%rd49, {%r298, %r297};
	sub.f32 	%f242, %f238, %f285;
	sub.f32 	%f243, %f239, %f284;
	mul.f32 	%f244, %f243, %f243;
	fma.rn.f32 	%f245, %f242, %f242, %f244;
	sub.f32 	%f246, %f240, %f283;
	fma.rn.f32 	%f247, %f246, %f246, %f245;
	setp.gtu.f32 	%p56, %f247, %f8;
	{ .reg .b32 tmp; mov.b64 {tmp, %r94}, %rd49; }
	@%p56 bra 	$L__BB4_72;
	mov.b32 	%f248, %r94;
	add.f32 	%f287, %f287, %f248;
$L__BB4_72:
	add.s32 	%r334, %r334, 4;
$L__BB4_73:
	setp.eq.s32 	%p57, %r89, 0;
	@%p57 bra 	$L__BB4_83;
	setp.eq.s32 	%p58, %r89, 1;
	@%p58 bra 	$L__BB4_80;
	shl.b32 	%r299, %r334, 4;
	mov.u32 	%r300, _ZZ4CALCiiiPiS_PfP6float4iiS_S_ffS2_ifE1M;
	add.s32 	%r97, %r300, %r299;
	ld.shared.v4.f32 	{%f250, %f251, %f252, %f253}, [%r97];
	mov.b32 	%r301, %f253;
	mov.b64 	%rd50, {%r302, %r301};
	sub.f32 	%f254, %f250, %f285;
	sub.f32 	%f255, %f251, %f284;
	mul.f32 	%f256, %f255, %f255;
	fma.rn.f32 	%f257, %f254, %f254, %f256;
	sub.f32 	%f258, %f252, %f283;
	fma.rn.f32 	%f259, %f258, %f258, %f257;
	setp.gtu.f32 	%p59, %f259, %f8;
	{ .reg .b32 tmp; mov.b64 {tmp, %r98}, %rd50; }
	@%p59 bra 	$L__BB4_77;
	mov.b32 	%f260, %r98;
	add.f32 	%f287, %f287, %f260;
$L__BB4_77:
	ld.shared.v4.f32 	{%f261, %f262, %f263, %f264}, [%r97+16];
	mov.b32 	%r303, %f264;
	mov.b64 	%rd51, {%r304, %r303};
	sub.f32 	%f265, %f261, %f285;
	sub.f32 	%f266, %f262, %f284;
	mul.f32 	%f267, %f266, %f266;
	fma.rn.f32 	%f268, %f265, %f265, %f267;
	sub.f32 	%f269, %f263, %f283;
	fma.rn.f32 	%f270, %f269, %f269, %f268;
	setp.gtu.f32 	%p60, %f270, %f8;
	{ .reg .b32 tmp; mov.b64 {tmp, %r99}, %rd51; }
	@%p60 bra 	$L__BB4_79;
	mov.b32 	%f271, %r99;
	add.f32 	%f287, %f287, %f271;
$L__BB4_79:
	add.s32 	%r334, %r334, 2;
$L__BB4_80:
	and.b32  	%r305, %r72, 1;
	setp.eq.b32 	%p61, %r305, 1;
	not.pred 	%p62, %p61;
	@%p62 bra 	$L__BB4_83;
	shl.b32 	%r306, %r334, 4;
	mov.u32 	%r307, _ZZ4CALCiiiPiS_PfP6float4iiS_S_ffS2_ifE1M;
	add.s32 	%r308, %r307, %r306;
	ld.shared.v4.f32 	{%f272, %f273, %f274, %f275}, [%r308];
	mov.b32 	%r309, %f275;
	mov.b64 	%rd52, {%r310, %r309};
	sub.f32 	%f276, %f272, %f285;
	sub.f32 	%f277, %f273, %f284;
	mul.f32 	%f278, %f277, %f277;
	fma.rn.f32 	%f279, %f276, %f276, %f278;
	sub.f32 	%f280, %f274, %f283;
	fma.rn.f32 	%f281, %f280, %f280, %f279;
	setp.gtu.f32 	%p63, %f281, %f8;
	{ .reg .b32 tmp; mov.b64 {tmp, %r102}, %rd52; }
	@%p63 bra 	$L__BB4_83;
	mov.b32 	%f282, %r102;
	add.f32 	%f287, %f287, %f282;
$L__BB4_83:
	ld.param.u64 	%rd57, [_Z4CALCiiiPiS_PfP6float4iiS_S_ffS2_if_param_5];
	ld.global.u32 	%r311, [%rd3];
	add.s32 	%r312, %r311, %r1;
	cvta.to.global.u64 	%rd53, %rd57;
	mul.wide.s32 	%rd54, %r312, 4;
	add.s64 	%rd55, %rd53, %rd54;
	st.global.f32 	[%rd55], %f287;
$L__BB4_84:
	bar.sync 	0;
$L__BB4_85:
	ret;

}
	// .globl	_Z6RESORTiPiPfS0_ii
.visible .entry _Z6RESORTiPiPfS0_ii(
	.param .u32 _Z6RESORTiPiPfS0_ii_param_0,
	.param .u64 .ptr .align 1 _Z6RESORTiPiPfS0_ii_param_1,
	.param .u64 .ptr .align 1 _Z6RESORTiPiPfS0_ii_param_2,
	.param .u64 .ptr .align 1 _Z6RESORTiPiPfS0_ii_param_3,
	.param .u32 _Z6RESORTiPiPfS0_ii_param_4,
	.param .u32 _Z6RESORTiPiPfS0_ii_param_5
)
{
	.reg .pred 	%p<8>;
	.reg .b32 	%r<33>;
	.reg .b32 	%f<12>;
	.reg .b64 	%rd<25>;

	ld.param.u32 	%r14, [_Z6RESORTiPiPfS0_ii_param_0];
	ld.param.u64 	%rd6, [_Z6RESORTiPiPfS0_ii_param_1];
	ld.param.u64 	%rd7, [_Z6RESORTiPiPfS0_ii_param_2];
	ld.param.u64 	%rd8, [_Z6RESORTiPiPfS0_ii_param_3];
	ld.param.u32 	%r15, [_Z6RESORTiPiPfS0_ii_param_4];
	ld.param.u32 	%r16, [_Z6RESORTiPiPfS0_ii_param_5];
	cvta.to.global.u64 	%rd1, %rd7;
	cvta.to.global.u64 	%rd2, %rd6;
	cvta.to.global.u64 	%rd3, %rd8;
	mov.u32 	%r17, %tid.x;
	mov.u32 	%r18, %ctaid.x;
	mad.lo.s32 	%r19, %r15, %r18, %r17;
	cvt.rn.f32.s32 	%f1, %r14;
	cvt.rn.f32.s32 	%f2, %r16;
	div.rn.f32 	%f3, %f1, %f2;
	cvt.rn.f32.s32 	%f4, %r15;
	div.rn.f32 	%f5, %f3, %f4;
	cvt.rpi.f32.f32 	%f6, %f5;
	cvt.rzi.s32.f32 	%r1, %f6;
	mul.lo.s32 	%r2, %r1, %r19;
	setp.ge.s32 	%p1, %r2, %r14;
	setp.lt.s32 	%p2, %r1, 1;
	or.pred  	%p3, %p1, %p2;
	@%p3 bra 	$L__BB5_7;
	add.s32 	%r20, %r2, %r1;
	min.s32 	%r3, %r14, %r20;
	add.s32 	%r21, %r2, 1;
	max.s32 	%r4, %r3, %r21;
	sub.s32 	%r22, %r4, %r2;
	and.b32  	%r5, %r22, 3;
	setp.eq.s32 	%p4, %r5, 0;
	mov.u32 	%r31, %r2;
	@%p4 bra 	$L__BB5_4;
	neg.s32 	%r29, %r5;
	mov.u32 	%r31, %r2;
$L__BB5_3:
	.pragma "nounroll";
	mul.wide.s32 	%rd9, %r31, 4;
	add.s64 	%rd10, %rd2, %rd9;
	add.s64 	%rd11, %rd3, %rd9;
	ld.global.f32 	%f7, [%rd11];
	ld.global.u32 	%r23, [%rd10];
	mul.wide.s32 	%rd12, %r23, 4;
	add.s64 	%rd13, %rd1, %rd12;
	st.global.f32 	[%rd13], %f7;
	add.s32 	%r31, %r31, 1;
	add.s32 	%r29, %r29, 1;
	setp.ne.s32 	%p5, %r29, 0;
	@%p5 bra 	$L__BB5_3;
$L__BB5_4:
	sub.s32 	%r24, %r2, %r4;
	setp.gt.u32 	%p6, %r24, -4;
	@%p6 bra 	$L__BB5_7;
	add.s64 	%rd4, %rd3, 8;
	add.s64 	%rd5, %rd2, 8;
$L__BB5_6:
	mul.wide.s32 	%rd14, %r31, 4;
	add.s64 	%rd15, %rd4, %rd14;
	add.s64 	%rd16, %rd5, %rd14;
	ld.global.f32 	%f8, [%rd15+-8];
	ld.global.u32 	%r25, [%rd16+-8];
	mul.wide.s32 	%rd17, %r25, 4;
	add.s64 	%rd18, %rd1, %rd17;
	st.global.f32 	[%rd18], %f8;
	ld.global.f32 	%f9, [%rd15+-4];
	ld.global.u32 	%r26, [%rd16+-4];
	mul.wide.s32 	%rd19, %r26, 4;
	add.s64 	%rd20, %rd1, %rd19;
	st.global.f32 	[%rd20], %f9;
	ld.global.f32 	%f10, [%rd15];
	ld.global.u32 	%r27, [%rd16];
	mul.wide.s32 	%rd21, %r27, 4;
	add.s64 	%rd22, %rd1, %rd21;
	st.global.f32 	[%rd22], %f10;
	ld.global.f32 	%f11, [%rd15+4];
	ld.global.u32 	%r28, [%rd16+4];
	mul.wide.s32 	%rd23, %r28, 4;
	add.s64 	%rd24, %rd1, %rd23;
	st.global.f32 	[%rd24], %f11;
	add.s32 	%r31, %r31, 4;
	setp.lt.s32 	%p7, %r31, %r3;
	@%p7 bra 	$L__BB5_6;
$L__BB5_7:
	bar.sync 	0;
	ret;

}


// ===== COMPILED SASS (sm_100) =====

	.target	sm_100

	.elftype	@"ET_EXEC"


//--------------------- .note.nv.tkinfo           --------------------------
	.section	.note.nv.tkinfo,"",@"SHT_NOTE"
	.sectionflags	@"SHF_NOTE_NV_TKINFO"
	.tkinfo
        /*0018*/ 	.word	0x00000002
        /*0030*/ 	.string	""
        /*0030*/ 	.string	"ptxas"
        /*0030*/ 	.string	"Cuda compilation tools, release 13.0, V13.0.88"
        /*0030*/ 	.string	"Build cuda_13.0.r13.0/compiler.36424714_0"
        /*0030*/ 	.string	"-arch sm_100 -m 64 "



//--------------------- .note.nv.cuinfo           --------------------------
	.section	.note.nv.cuinfo,"",@"SHT_NOTE"
	.sectionflags	@"SHF_NOTE_NV_CUINFO"
        /*0018*/ 	.short	0x0002
        /*001a*/ 	.short	0x0064
        /*001c*/ 	.short	0x0082
	.zero		2


//--------------------- .nv.info                  --------------------------
	.section	.nv.info,"",@"SHT_CUDA_INFO"
	.align	4


	//----- nvinfo : EIATTR_REGCOUNT
	.align		4
        /*0000*/ 	.byte	0x04, 0x2f
        /*0002*/ 	.short	(.L_1 - .L_0)
	.align		4
.L_0:
        /*0004*/ 	.word	index@(_Z6MEMSETiPiiii)
        /*0008*/ 	.word	0x0000000f


	//----- nvinfo : EIATTR_FRAME_SIZE
	.align		4
.L_1:
        /*000c*/ 	.byte	0x04, 0x11
        /*000e*/ 	.short	(.L_3 - .L_2)
	.align		4
.L_2:
        /*0010*/ 	.word	index@($__internal_4_$__cuda_sm3x_div_rn_noftz_f32_slowpath)
        /*0014*/ 	.word	0x00000000


	//----- nvinfo : EIATTR_FRAME_SIZE
	.align		4
.L_3:
        /*0018*/ 	.byte	0x04, 0x11
        /*001a*/ 	.short	(.L_5 - .L_4)
	.align		4
.L_4:
        /*001c*/ 	.word	index@(_Z6MEMSETiPiiii)
        /*0020*/ 	.word	0x00000000


	//----- nvinfo : EIATTR_REGCOUNT
	.align		4
.L_5:
        /*0024*/ 	.byte	0x04, 0x2f
        /*0026*/ 	.short	(.L_7 - .L_6)
	.align		4
.L_6:
        /*0028*/ 	.word	index@(_Z6SORT_1iPiS_S_S_P6float4S1_iifii)
        /*002c*/ 	.word	0x00000020


	//----- nvinfo : EIATTR_FRAME_SIZE
	.align		4
.L_7:
        /*0030*/ 	.byte	0x04, 0x11
        /*0032*/ 	.short	(.L_9 - .L_8)
	.align		4
.L_8:
        /*0034*/ 	.word	index@($__internal_3_$__cuda_sm3x_div_rn_noftz_f32_slowpath)
        /*0038*/ 	.word	0x00000000


	//----- nvinfo : EIATTR_FRAME_SIZE
	.align		4
.L_9:
        /*003c*/ 	.byte	0x04, 0x11
        /*003e*/ 	.short	(.L_11 - .L_10)
	.align		4
.L_10:
        /*0040*/ 	.word	index@(_Z6SORT_1iPiS_S_S_P6float4S1_iifii)
        /*0044*/ 	.word	0x00000000


	//----- nvinfo : EIATTR_REGCOUNT
	.align		4
.L_11:
        /*0048*/ 	.byte	0x04, 0x2f
        /*004a*/ 	.short	(.L_13 - .L_12)
	.align		4
.L_12:
        /*004c*/ 	.word	index@(_Z6SORT_2iPiS_S_S_P6float4S1_iifii)
        /*0050*/ 	.word	0x00000020


	//----- nvinfo : EIATTR_FRAME_SIZE
	.align		4
.L_13:
        /*0054*/ 	.byte	0x04, 0x11
        /*0056*/ 	.short	(.L_15 - .L_14)
	.align		4
.L_14:
        /*0058*/ 	.word	index@(_Z6SORT_2iPiS_S_S_P6float4S1_iifii)
        /*005c*/ 	.word	0x00000000


	//----- nvinfo : EIATTR_REGCOUNT
	.align		4
.L_15:
        /*0060*/ 	.byte	0x04, 0x2f
        /*0062*/ 	.short	(.L_17 - .L_16)
	.align		4
.L_16:
        /*0064*/ 	.word	index@(_Z6SORT_3iPiS_S_S_P6float4S1_iifii)
        /*0068*/ 	.word	0x00000018


	//----- nvinfo : EIATTR_FRAME_SIZE
	.align		4
.L_17:
        /*006c*/ 	.byte	0x04, 0x11
        /*006e*/ 	.short	(.L_19 - .L_18)
	.align		4
.L_18:
        /*0070*/ 	.word	index@($__internal_2_$__cuda_sm3x_div_rn_noftz_f32_slowpath)
        /*0074*/ 	.word	0x00000000


	//----- nvinfo : EIATTR_FRAME_SIZE
	.align		4
.L_19:
        /*0078*/ 	.byte	0x04, 0x11
        /*007a*/ 	.short	(.L_21 - .L_20)
	.align		4
.L_20:
        /*007c*/ 	.word	index@(_Z6SORT_3iPiS_S_S_P6float4S1_iifii)
        /*0080*/ 	.word	0x00000000


	//----- nvinfo : EIATTR_REGCOUNT
	.align		4
.L_21:
        /*0084*/ 	.byte	0x04, 0x2f
        /*0086*/ 	.short	(.L_23 - .L_22)
	.align		4
.L_22:
        /*0088*/ 	.word	index@(_Z4CALCiiiPiS_PfP6float4iiS_S_ffS2_if)
        /*008c*/ 	.word	0x0000003e


	//----- nvinfo : EIATTR_FRAME_SIZE
	.align		4
.L_23:
        /*0090*/ 	.byte	0x04, 0x11
        /*0092*/ 	.short	(.L_25 - .L_24)
	.align		4
.L_24:
        /*0094*/ 	.word	index@($__internal_1_$__cuda_sm3x_div_rn_noftz_f32_slowpath)
        /*0098*/ 	.word	0x00000000


	//----- nvinfo : EIATTR_FRAME_SIZE
	.align		4
.L_25:
        /*009c*/ 	.byte	0x04, 0x11
        /*009e*/ 	.short	(.L_27 - .L_26)
	.align		4
.L_26:
        /*00a0*/ 	.word	index@(_Z4CALCiiiPiS_PfP6float4iiS_S_ffS2_if)
        /*00a4*/ 	.word	0x00000000


	//----- nvinfo : EIATTR_REGCOUNT
	.align		4
.L_27:
        /*00a8*/ 	.byte	0x04, 0x2f
        /*00aa*/ 	.short	(.L_29 - .L_28)
	.align		4
.L_28:
        /*00ac*/ 	.word	index@(_Z6RESORTiPiPfS0_ii)
        /*00b0*/ 	.word	0x00000020


	//----- nvinfo : EIATTR_FRAME_SIZE
	.align		4
.L_29:
        /*00b4*/ 	.byte	0x04, 0x11
        /*00b6*/ 	.short	(.L_31 - .L_30)
	.align		4
.L_30:
        /*00b8*/ 	.word	index@($__internal_0_$__cuda_sm3x_div_rn_noftz_f32_slowpath)
        /*00bc*/ 	.word	0x00000000


	//----- nvinfo : EIATTR_FRAME_SIZE
	.align		4
.L_31:
        /*00c0*/ 	.byte	0x04, 0x11
        /*00c2*/ 	.short	(.L_33 - .L_32)
	.align		4
.L_32:
        /*00c4*/ 	.word	index@(_Z6RESORTiPiPfS0_ii)
        /*00c8*/ 	.word	0x00000000


	//----- nvinfo : EIATTR_MIN_STACK_SIZE
	.align		4
.L_33:
        /*00cc*/ 	.byte	0x04, 0x12
        /*00ce*/ 	.short	(.L_35 - .L_34)
	.align		4
.L_34:
        /*00d0*/ 	.word	index@(_Z6RESORTiPiPfS0_ii)
        /*00d4*/ 	.word	0x00000000


	//----- nvinfo : EIATTR_MIN_STACK_SIZE
	.align		4
.L_35:
        /*00d8*/ 	.byte	0x04, 0x12
        /*00da*/ 	.short	(.L_37 - .L_36)
	.align		4
.L_36:
        /*00dc*/ 	.word	index@(_Z4CALCiiiPiS_PfP6float4iiS_S_ffS2_if)
        /*00e0*/ 	.word	0x00000000


	//----- nvinfo : EIATTR_MIN_STACK_SIZE
	.align		4
.L_37:
        /*00e4*/ 	.byte	0x04, 0x12
        /*00e6*/ 	.short	(.L_39 - .L_38)
	.align		4
.L_38:
        /*00e8*/ 	.word	index@(_Z6SORT_3iPiS_S_S_P6float4S1_iifii)
        /*00ec*/ 	.word	0x00000000


	//----- nvinfo : EIATTR_MIN_STACK_SIZE
	.align		4
.L_39:
        /*00f0*/ 	.byte	0x04, 0x12
        /*00f2*/ 	.short	(.L_41 - .L_40)
	.align		4
.L_40:
        /*00f4*/ 	.word	index@(_Z6SORT_2iPiS_S_S_P6float4S1_iifii)
        /*00f8*/ 	.word	0x00000000


	//----- nvinfo : EIATTR_MIN_STACK_SIZE
	.align		4
.L_41:
        /*00fc*/ 	.byte	0x04, 0x12
        /*00fe*/ 	.short	(.L_43 - .L_42)
	.align		4
.L_42:
        /*0100*/ 	.word	index@(_Z6SORT_1iPiS_S_S_P6float4S1_iifii)
        /*0104*/ 	.word	0x00000000


	//----- nvinfo : EIATTR_MIN_STACK_SIZE
	.align		4
.L_43:
        /*0108*/ 	.byte	0x04, 0x12
        /*010a*/ 	.short	(.L_45 - .L_44)
	.align		4
.L_44:
        /*010c*/ 	.word	index@(_Z6MEMSETiPiiii)
        /*0110*/ 	.word	0x00000000
.L_45:


//--------------------- .nv.compat                --------------------------
	.section	.nv.compat,"",@"SHT_CUDA_COMPAT_INFO"
	.align	4
        /*0000*/ 	.byte	0x02, 0x09, 0x00, 0x00, 0x02, 0x02, 0x01, 0x00, 0x02, 0x05, 0x05, 0x00, 0x03, 0x07, 0x01, 0x01
        /*0010*/ 	.byte	0x02, 0x03, 0x00, 0x00, 0x02, 0x06, 0x01, 0x00, 0x04, 0x0b, 0x08, 0x00, 0x01, 0x00, 0x00, 0x00
        /*0020*/ 	.byte	0x00, 0x00, 0x00, 0x00


//--------------------- .nv.info._Z6RESORTiPiPfS0_ii --------------------------
	.section	.nv.info._Z6RESORTiPiPfS0_ii,"",@"SHT_CUDA_INFO"
	.sectionflags	@""
	.align	4


	//----- nvinfo : EIATTR_CUDA_API_VERSION
	.align		4
        /*0000*/ 	.byte	0x04, 0x37
        /*0002*/ 	.short	(.L_47 - .L_46)
.L_46:
        /*0004*/ 	.word	0x00000082


	//----- nvinfo : EIATTR_KPARAM_INFO
	.align		4
.L_47:
        /*0008*/ 	.byte	0x04, 0x17
        /*000a*/ 	.short	(.L_49 - .L_48)
.L_48:
        /*000c*/ 	.word	0x00000000
        /*0010*/ 	.short	0x0005
        /*0012*/ 	.short	0x0024
        /*0014*/ 	.byte	0x00, 0xf0, 0x11, 0x00


	//----- nvinfo : EIATTR_KPARAM_INFO
	.align		4
.L_49:
        /*0018*/ 	.byte	0x04, 0x17
        /*001a*/ 	.short	(.L_51 - .L_50)
.L_50:
        /*001c*/ 	.word	0x00000000
        /*0020*/ 	.short	0x0004
        /*0022*/ 	.short	0x0020
        /*0024*/ 	.byte	0x00, 0xf0, 0x11, 0x00


	//----- nvinfo : EIATTR_KPARAM_INFO
	.align		4
.L_51:
        /*0028*/ 	.byte	0x04, 0x17
        /*002a*/ 	.short	(.L_53 - .L_52)
.L_52:
        /*002c*/ 	.word	0x00000000
        /*0030*/ 	.short	0x0003
        /*0032*/ 	.short	0x0018
        /*0034*/ 	.byte	0x00, 0xf5, 0x21, 0x00


	//----- nvinfo : EIATTR_KPARAM_INFO
	.align		4
.L_53:
        /*0038*/ 	.byte	0x04, 0x17
        /*003a*/ 	.short	(.L_55 - .L_54)
.L_54:
        /*003c*/ 	.word	0x00000000
        /*0040*/ 	.short	0x0002
        /*0042*/ 	.short	0x0010
        /*0044*/ 	.byte	0x00, 0xf5, 0x21, 0x00


	//----- nvinfo : EIATTR_KPARAM_INFO
	.align		4
.L_55:
        /*0048*/ 	.byte	0x04, 0x17
        /*004a*/ 	.short	(.L_57 - .L_56)
.L_56:
        /*004c*/ 	.word	0x00000000
        /*0050*/ 	.short	0x0001
        /*0052*/ 	.short	0x0008
        /*0054*/ 	.byte	0x00, 0xf5, 0x21, 0x00


	//----- nvinfo : EIATTR_KPARAM_INFO
	.align		4
.L_57:
        /*0058*/ 	.byte	0x04, 0x17
        /*005a*/ 	.short	(.L_59 - .L_58)
.L_58:
        /*005c*/ 	.word	0x00000000
        /*0060*/ 	.short	0x0000
        /*0062*/ 	.short	0x0000
        /*0064*/ 	.byte	0x00, 0xf0, 0x11, 0x00


	//----- nvinfo : EIATTR_SPARSE_MMA_MASK
	.align		4
.L_59:
        /*0068*/ 	.byte	0x03, 0x50
        /*006a*/ 	.short	0x0000


	//----- nvinfo : EIATTR_MAXREG_COUNT
	.align		4
        /*006c*/ 	.byte	0x03, 0x1b
        /*006e*/ 	.short	0x00ff


	//----- nvinfo : EIATTR_NUM_BARRIERS
	.align		4
        /*0070*/ 	.byte	0x02, 0x4c
        /*0072*/ 	.byte	0x01
	.zero		1


	//----- nvinfo : EIATTR_MERCURY_ISA_VERSION
	.align		4
        /*0074*/ 	.byte	0x03, 0x5f
        /*0076*/ 	.short	0x0101


	//----- nvinfo : EIATTR_VRC_CTA_INIT_COUNT
	.align		4
        /*0078*/ 	.byte	0x02, 0x4a
	.zero		1
	.zero		1


	//----- nvinfo : EIATTR_EXIT_INSTR_OFFSETS
	.align		4
        /*007c*/ 	.byte	0x04, 0x1c
        /*007e*/ 	.short	(.L_61 - .L_60)


	//   ....[0]....
.L_60:
        /*0080*/ 	.word	0x00000600


	//----- nvinfo : EIATTR_CRS_STACK_SIZE
	.align		4
.L_61:
        /*0084*/ 	.byte	0x04, 0x1e
        /*0086*/ 	.short	(.L_63 - .L_62)
.L_62:
        /*0088*/ 	.word	0x00000000


	//----- nvinfo : EIATTR_CBANK_PARAM_SIZE
	.align		4
.L_63:
        /*008c*/ 	.byte	0x03, 0x19
        /*008e*/ 	.short	0x0028


	//----- nvinfo : EIATTR_PARAM_CBANK
	.align		4
        /*0090*/ 	.byte	0x04, 0x0a
        /*0092*/ 	.short	(.L_65 - .L_64)
	.align		4
.L_64:
        /*0094*/ 	.word	index@(.nv.constant0._Z6RESORTiPiPfS0_ii)
        /*0098*/ 	.short	0x0380
        /*009a*/ 	.short	0x0028


	//----- nvinfo : EIATTR_SW_WAR
	.align		4
.L_65:
        /*009c*/ 	.byte	0x04, 0x36
        /*009e*/ 	.short	(.L_67 - .L_66)
.L_66:
        /*00a0*/ 	.word	0x00000008
.L_67:


//--------------------- .nv.info._Z4CALCiiiPiS_PfP6float4iiS_S_ffS2_if --------------------------
	.section	.nv.info._Z4CALCiiiPiS_PfP6float4iiS_S_ffS2_if,"",@"SHT_CUDA_INFO"
	.sectionflags	@""
	.align	4


	//----- nvinfo : EIATTR_CUDA_API_VERSION
	.align		4
        /*0000*/ 	.byte	0x04, 0x37
        /*0002*/ 	.short	(.L_69 - .L_68)
.L_68:
        /*0004*/ 	.word	0x00000082


	//----- nvinfo : EIATTR_KPARAM_INFO
	.align		4
.L_69:
        /*0008*/ 	.byte	0x04, 0x17
        /*000a*/ 	.short	(.L_71 - .L_70)
.L_70:
        /*000c*/ 	.word	0x00000000
        /*0010*/ 	.short	0x000f
        /*0012*/ 	.short	0x005c
        /*0014*/ 	.byte	0x00, 0xf0, 0x11, 0x00


	//----- nvinfo : EIATTR_KPARAM_INFO
	.align		4
.L_71:
        /*0018*/ 	.byte	0x04, 0x17
        /*001a*/ 	.short	(.L_73 - .L_72)
.L_72:
        /*001c*/ 	.word	0x00000000
        /*0020*/ 	.short	0x000e
        /*0022*/ 	.short	0x0058
        /*0024*/ 	.byte	0x00, 0xf0, 0x11, 0x00


	//----- nvinfo : EIATTR_KPARAM_INFO
	.align		4
.L_73:
        /*0028*/ 	.byte	0x04, 0x17
        /*002a*/ 	.short	(.L_75 - .L_74)
.L_74:
        /*002c*/ 	.word	0x00000000
        /*0030*/ 	.short	0x000d
        /*0032*/ 	.short	0x0050
        /*0034*/ 	.byte	0x00, 0xf5, 0x21, 0x00


	//----- nvinfo : EIATTR_KPARAM_INFO
	.align		4
.L_75:
        /*0038*/ 	.byte	0x04, 0x17
        /*003a*/ 	.short	(.L_77 - .L_76)
.L_76:
        /*003c*/ 	.word	0x00000000
        /*0040*/ 	.short	0x000c
        /*0042*/ 	.short	0x004c
        /*0044*/ 	.byte	0x00, 0xf0, 0x11, 0x00


	//----- nvinfo : EIATTR_KPARAM_INFO
	.align		4
.L_77:
        /*0048*/ 	.byte	0x04, 0x17
        /*004a*/ 	.short	(.L_79 - .L_78)
.L_78:
        /*004c*/ 	.word	0x00000000
        /*0050*/ 	.short	0x000b
        /*0052*/ 	.short	0x0048
        /*0054*/ 	.byte	0x00, 0xf0, 0x11, 0x00


	//----- nvinfo : EIATTR_KPARAM_INFO
	.align		4
.L_79:
        /*0058*/ 	.byte	0x04, 0x17
        /*005a*/ 	.short	(.L_81 - .L_80)
.L_80:
        /*005c*/ 	.word	0x00000000
        /*0060*/ 	.short	0x000a
        /*0062*/ 	.short	0x0040
        /*0064*/ 	.byte	0x00, 0xf5, 0x21, 0x00


	//----- nvinfo : EIATTR_KPARAM_INFO
	.align		4
.L_81:
        /*0068*/ 	.byte	0x04, 0x17
        /*006a*/ 	.short	(.L_83 - .L_82)
.L_82:
        /*006c*/ 	.word	0x00000000
        /*0070*/ 	.short	0x0009
        /*0072*/ 	.short	0x0038
        /*0074*/ 	.byte	0x00, 0xf5, 0x21, 0x00


	//----- nvinfo : EIATTR_KPARAM_INFO
	.align		4
.L_83:
        /*0078*/ 	.byte	0x04, 0x17
        /*007a*/ 	.short	(.L_85 - .L_84)
.L_84:
        /*007c*/ 	.word	0x00000000
        /*0080*/ 	.short	0x0008
        /*0082*/ 	.short	0x0034
        /*0084*/ 	.byte	0x00, 0xf0, 0x11, 0x00


	//----- nvinfo : EIATTR_KPARAM_INFO
	.align		4
.L_85:
        /*0088*/ 	.byte	0x04, 0x17
        /*008a*/ 	.short	(.L_87 - .L_86)
.L_86:
        /*008c*/ 	.word	0x00000000
        /*0090*/ 	.short	0x0007
        /*0092*/ 	.short	0x0030
        /*0094*/ 	.byte	0x00, 0xf0, 0x11, 0x00


	//----- nvinfo : EIATTR_KPARAM_INFO
	.align		4
.L_87:
        /*0098*/ 	.byte	0x04, 0x17
        /*009a*/ 	.short	(.L_89 - .L_88)
.L_88:
        /*009c*/ 	.word	0x00000000
        /*00a0*/ 	.short	0x0006
        /*00a2*/ 	.short	0x0028
        /*00a4*/ 	.byte	0x00, 0xf5, 0x21, 0x00


	//----- nvinfo : EIATTR_KPARAM_INFO
	.align		4
.L_89:
        /*00a8*/ 	.byte	0x04, 0x17
        /*00aa*/ 	.short	(.L_91 - .L_90)
.L_90:
        /*00ac*/ 	.word	0x00000000
        /*00b0*/ 	.short	0x0005
        /*00b2*/ 	.short	0x0020
        /*00b4*/ 	.byte	0x00, 0xf5, 0x21, 0x00


	//----- nvinfo : EIATTR_KPARAM_INFO
	.align		4
.L_91:
        /*00b8*/ 	.byte	0x04, 0x17
        /*00ba*/ 	.short	(.L_93 - .L_92)
.L_92:
        /*00bc*/ 	.word	0x00000000
        /*00c0*/ 	.short	0x0004
        /*00c2*/ 	.short	0x0018
        /*00c4*/ 	.byte	0x00, 0xf5, 0x21, 0x00


	//----- nvinfo : EIATTR_KPARAM_INFO
	.align		4
.L_93:
        /*00c8*/ 	.byte	0x04, 0x17
        /*00ca*/ 	.short	(.L_95 - .L_94)
.L_94:
        /*00cc*/ 	.word	0x00000000
        /*00d0*/ 	.short	0x0003
        /*00d2*/ 	.short	0x0010
        /*00d4*/ 	.byte	0x00, 0xf5, 0x21, 0x00


	//----- nvinfo : EIATTR_KPARAM_INFO
	.align		4
.L_95:
        /*00d8*/ 	.byte	0x04, 0x17
        /*00da*/ 	.short	(.L_97 - .L_96)
.L_96:
        /*00dc*/ 	.word	0x00000000
        /*00e0*/ 	.short	0x0002
        /*00e2*/ 	.short	0x0008
        /*00e4*/ 	.byte	0x00, 0xf0, 0x11, 0x00


	//----- nvinfo : EIATTR_KPARAM_INFO
	.align		4
.L_97:
        /*00e8*/ 	.byte	0x04, 0x17
        /*00ea*/ 	.short	(.L_99 - .L_98)
.L_98:
        /*00ec*/ 	.word	0x00000000
        /*00f0*/ 	.short	0x0001
        /*00f2*/ 	.short	0x0004
        /*00f4*/ 	.byte	0x00, 0xf0, 0x11, 0x00


	//----- nvinfo : EIATTR_KPARAM_INFO
	.align		4
.L_99:
        /*00f8*/ 	.byte	0x04, 0x17
        /*00fa*/ 	.short	(.L_101 - .L_100)
.L_100:
        /*00fc*/ 	.word	0x00000000
        /*0100*/ 	.short	0x0000
        /*0102*/ 	.short	0x0000
        /*0104*/ 	.byte	0x00, 0xf0, 0x11, 0x00


	//----- nvinfo : EIATTR_SPARSE_MMA_MASK
	.align		4
.L_101:
        /*0108*/ 	.byte	0x03, 0x50
        /*010a*/ 	.short	0x0000


	//----- nvinfo : EIATTR_MAXREG_COUNT
	.align		4
        /*010c*/ 	.byte	0x03, 0x1b
        /*010e*/ 	.short	0x00ff


	//----- nvinfo : EIATTR_NUM_BARRIERS
	.align		4
        /*0110*/ 	.byte	0x02, 0x4c
        /*0112*/ 	.byte	0x01
	.zero		1


	//----- nvinfo : EIATTR_MERCURY_ISA_VERSION
	.align		4
        /*0114*/ 	.byte	0x03, 0x5f
        /*0116*/ 	.short	0x0101


	//----- nvinfo : EIATTR_UNUSED_LOAD_BYTE_OFFSET
	.align		4
        /*0118*/ 	.byte	0x04, 0x44
        /*011a*/ 	.short	(.L_103 - .L_102)


	//   ....[0]....
.L_102:
        /*011c*/ 	.word	0x00000160
        /*0120*/ 	.word	0x00000fff


	//   ....[1]....
        /*0124*/ 	.word	0x00001870
        /*0128*/ 	.word	0x00000fff


	//   ....[2]....
        /*012c*/ 	.word	0x00002fe0
        /*0130*/ 	.word	0x00000fff


	//----- nvinfo : EIATTR_VRC_CTA_INIT_COUNT
	.align		4
.L_103:
        /*0134*/ 	.byte	0x02, 0x4a
	.zero		1
	.zero		1


	//----- nvinfo : EIATTR_EXIT_INSTR_OFFSETS
	.align		4
        /*0138*/ 	.byte	0x04, 0x1c
        /*013a*/ 	.short	(.L_105 - .L_104)


	//   ....[0]....
.L_104:
        /*013c*/ 	.word	0x00000060


	//   ....[1]....
        /*0140*/ 	.word	0x000000c0


	//   ....[2]....
        /*0144*/ 	.word	0x00004b10


	//----- nvinfo : EIATTR_CRS_STACK_SIZE
	.align		4
.L_105:
        /*0148*/ 	.byte	0x04, 0x1e
        /*014a*/ 	.short	(.L_107 - .L_106)
.L_106:
        /*014c*/ 	.word	0x00000000


	//----- nvinfo : EIATTR_CBANK_PARAM_SIZE
	.align		4
.L_107:
        /*0150*/ 	.byte	0x03, 0x19
        /*0152*/ 	.short	0x0060


	//----- nvinfo : EIATTR_PARAM_CBANK
	.align		4
        /*0154*/ 	.byte	0x04, 0x0a
        /*0156*/ 	.short	(.L_109 - .L_108)
	.align		4
.L_108:
        /*0158*/ 	.word	index@(.nv.constant0._Z4CALCiiiPiS_PfP6float4iiS_S_ffS2_if)
        /*015c*/ 	.short	0x0380
        /*015e*/ 	.short	0x0060


	//----- nvinfo : EIATTR_SW_WAR
	.align		4
.L_109:
        /*0160*/ 	.byte	0x04, 0x36
        /*0162*/ 	.short	(.L_111 - .L_110)
.L_110:
        /*0164*/ 	.word	0x00000008
.L_111:


//--------------------- .nv.info._Z6SORT_3iPiS_S_S_P6float4S1_iifii --------------------------
	.section	.nv.info._Z6SORT_3iPiS_S_S_P6float4S1_iifii,"",@"SHT_CUDA_INFO"
	.sectionflags	@""
	.align	4


	//----- nvinfo : EIATTR_CUDA_API_VERSION
	.align		4
        /*0000*/ 	.byte	0x04, 0x37
        /*0002*/ 	.short	(.L_113 - .L_112)
.L_112:
        /*0004*/ 	.word	0x00000082


	//----- nvinfo : EIATTR_KPARAM_INFO
	.align		4
.L_113:
        /*0008*/ 	.byte	0x04, 0x17
        /*000a*/ 	.short	(.L_115 - .L_114)
.L_114:
        /*000c*/ 	.word	0x00000000
        /*0010*/ 	.short	0x000b
        /*0012*/ 	.short	0x0048
        /*0014*/ 	.byte	0x00, 0xf0, 0x11, 0x00


	//----- nvinfo : EIATTR_KPARAM_INFO
	.align		4
.L_115:
        /*0018*/ 	.byte	0x04, 0x17
        /*001a*/ 	.short	(.L_117 - .L_116)
.L_116:
        /*001c*/ 	.word	0x00000000
        /*0020*/ 	.short	0x000a
        /*0022*/ 	.short	0x0044
        /*0024*/ 	.byte	0x00, 0xf0, 0x11, 0x00


	//----- nvinfo : EIATTR_KPARAM_INFO
	.align		4
.L_117:
        /*0028*/ 	.byte	0x04, 0x17
        /*002a*/ 	.short	(.L_119 - .L_118)
.L_118:
        /*002c*/ 	.word	0x00000000
        /*0030*/ 	.short	0x0009
        /*0032*/ 	.short	0x0040
        /*0034*/ 	.byte	0x00, 0xf0, 0x11, 0x00


	//----- nvinfo : EIATTR_KPARAM_INFO
	.align		4
.L_119:
        /*0038*/ 	.byte	0x04, 0x17
        /*003a*/ 	.short	(.L_121 - .L_120)
.L_120:
        /*003c*/ 	.word	0x00000000
        /*0040*/ 	.short	0x0008
        /*0042*/ 	.short	0x003c
        /*0044*/ 	.byte	0x00, 0xf0, 0x11, 0x00


	//----- nvinfo : EIATTR_KPARAM_INFO
	.align		4
.L_121:
        /*0048*/ 	.byte	0x04, 0x17
        /*004a*/ 	.short	(.L_123 - .L_122)
.L_122:
        /*004c*/ 	.word	0x00000000
        /*0050*/ 	.short	0x0007
        /*0052*/ 	.short	0x0038
        /*0054*/ 	.byte	0x00, 0xf0, 0x11, 0x00


	//----- nvinfo : EIATTR_KPARAM_INFO
	.align		4
.L_123:
        /*0058*/ 	.byte	0x04, 0x17
        /*005a*/ 	.short	(.L_125 - .L_124)
.L_124:
        /*005c*/ 	.word	0x00000000
        /*0060*/ 	.short	0x0006
        /*0062*/ 	.short	0x0030
        /*0064*/ 	.byte	0x00, 0xf5, 0x21, 0x00


	//----- nvinfo : EIATTR_KPARAM_INFO
	.align		4
.L_125:
        /*0068*/ 	.byte	0x04, 0x17
        /*006a*/ 	.short	(.L_127 - .L_126)
.L_126:
        /*006c*/ 	.word	0x00000000
        /*0070*/ 	.short	0x0005
        /*0072*/ 	.short	0x0028
        /*0074*/ 	.byte	0x00, 0xf5, 0x21, 0x00


	//----- nvinfo : EIATTR_KPARAM_INFO
	.align		4
.L_127:
        /*0078*/ 	.byte	0x04, 0x17
        /*007a*/ 	.short	(.L_129 - .L_128)
.L_128:
        /*007c*/ 	.word	0x00000000
        /*0080*/ 	.short	0x0004
        /*0082*/ 	.short	0x0020
        /*0084*/ 	.byte	0x00, 0xf5, 0x21, 0x00


	//----- nvinfo : EIATTR_KPARAM_INFO
	.align		4
.L_129:
        /*0088*/ 	.byte	0x04, 0x17
        /*008a*/ 	.short	(.L_131 - .L_130)
.L_130:
        /*008c*/ 	.word	0x00000000
        /*0090*/ 	.short	0x0003
        /*0092*/ 	.short	0x0018
        /*0094*/ 	.byte	0x00, 0xf5, 0x21, 0x00


	//----- nvinfo : EIATTR_KPARAM_INFO
	.align		4
.L_131:
        /*0098*/ 	.byte	0x04, 0x17
        /*009a*/ 	.short	(.L_133 - .L_132)
.L_132:
        /*009c*/ 	.word	0x00000000
        /*00a0*/ 	.short	0x0002
        /*00a2*/ 	.short	0x0010
        /*00a4*/ 	.byte	0x00, 0xf5, 0x21, 0x00


	//----- nvinfo : EIATTR_KPARAM_INFO
	.align		4
.L_133:
        /*00a8*/ 	.byte	0x04, 0x17
        /*00aa*/ 	.short	(.L_135 - .L_134)
.L_134:
        /*00ac*/ 	.word	0x00000000
        /*00b0*/ 	.short	0x0001
        /*00b2*/ 	.short	0x0008
        /*00b4*/ 	.byte	0x00, 0xf5, 0x21, 0x00


	//----- nvinfo : EIATTR_KPARAM_INFO
	.align		4
.L_135:
        /*00b8*/ 	.byte	0x04, 0x17
        /*00ba*/ 	.short	(.L_137 - .L_136)
.L_136:
        /*00bc*/ 	.word	0x00000000
        /*00c0*/ 	.short	0x0000
        /*00c2*/ 	.short	0x0000
        /*00c4*/ 	.byte	0x00, 0xf0, 0x11, 0x00


	//----- nvinfo : EIATTR_SPARSE_MMA_MASK
	.align		4
.L_137:
        /*00c8*/ 	.byte	0x03, 0x50
        /*00ca*/ 	.short	0x0000


	//----- nvinfo : EIATTR_MAXREG_COUNT
	.align		4
        /*00cc*/ 	.byte	0x03, 0x1b
        /*00ce*/ 	.short	0x00ff


	//----- nvinfo : EIATTR_MERCURY_ISA_VERSION
	.align		4
        /*00d0*/ 	.byte	0x03, 0x5f
        /*00d2*/ 	.short	0x0101


	//----- nvinfo : EIATTR_VRC_CTA_INIT_COUNT
	.align		4
        /*00d4*/ 	.byte	0x02, 0x4a
	.zero		1
	.zero		1


	//----- nvinfo : EIATTR_EXIT_INSTR_OFFSETS
	.align		4
        /*00d8*/ 	.byte	0x04, 0x1c
        /*00da*/ 	.short	(.L_139 - .L_138)


	//   ....[0]....
.L_138:
        /*00dc*/ 	.word	0x00000260


	//   ....[1]....
        /*00e0*/ 	.word	0x00000490


	//   ....[2]....
        /*00e4*/ 	.word	0x000007f0


	//----- nvinfo : EIATTR_CRS_STACK_SIZE
	.align		4
.L_139:
        /*00e8*/ 	.byte	0x04, 0x1e
        /*00ea*/ 	.short	(.L_141 - .L_140)
.L_140:
        /*00ec*/ 	.word	0x00000000


	//----- nvinfo : EIATTR_CBANK_PARAM_SIZE
	.align		4
.L_141:
        /*00f0*/ 	.byte	0x03, 0x19
        /*00f2*/ 	.short	0x004c


	//----- nvinfo : EIATTR_PARAM_CBANK
	.align		4
        /*00f4*/ 	.byte	0x04, 0x0a
        /*00f6*/ 	.short	(.L_143 - .L_142)
	.align		4
.L_142:
        /*00f8*/ 	.word	index@(.nv.constant0._Z6SORT_3iPiS_S_S_P6float4S1_iifii)
        /*00fc*/ 	.short	0x0380
        /*00fe*/ 	.short	0x004c


	//----- nvinfo : EIATTR_SW_WAR
	.align		4
.L_143:
        /*0100*/ 	.byte	0x04, 0x36
        /*0102*/ 	.short	(.L_145 - .L_144)
.L_144:
        /*0104*/ 	.word	0x00000008
.L_145:


//--------------------- .nv.info._Z6SORT_2iPiS_S_S_P6float4S1_iifii --------------------------
	.section	.nv.info._Z6SORT_2iPiS_S_S_P6float4S1_iifii,"",@"SHT_CUDA_INFO"
	.sectionflags	@""
	.align	4


	//----- nvinfo : EIATTR_CUDA_API_VERSION
	.align		4
        /*0000*/ 	.byte	0x04, 0x37
        /*0002*/ 	.short	(.L_147 - .L_146)
.L_146:
        /*0004*/ 	.word	0x00000082


	//----- nvinfo : EIATTR_KPARAM_INFO
	.align		4
.L_147:
        /*0008*/ 	.byte	0x04, 0x17
        /*000a*/ 	.short	(.L_149 - .L_148)
.L_148:
        /*000c*/ 	.word	0x00000000
        /*0010*/ 	.short	0x000b
        /*0012*/ 	.short	0x0048
        /*0014*/ 	.byte	0x00, 0xf0, 0x11, 0x00


	//----- nvinfo : EIATTR_KPARAM_INFO
	.align		4
.L_149:
        /*0018*/ 	.byte	0x04, 0x17
        /*001a*/ 	.short	(.L_151 - .L_150)
.L_150:
        /*001c*/ 	.word	0x00000000
        /*0020*/ 	.short	0x000a
        /*0022*/ 	.short	0x0044
        /*0024*/ 	.byte	0x00, 0xf0, 0x11, 0x00


	//----- nvinfo : EIATTR_KPARAM_INFO
	.align		4
.L_151:
        /*0028*/ 	.byte	0x04, 0x17
        /*002a*/ 	.short	(.L_153 - .L_152)
.L_152:
        /*002c*/ 	.word	0x00000000
        /*0030*/ 	.short	0x0009
        /*0032*/ 	.short	0x0040
        /*0034*/ 	.byte	0x00, 0xf0, 0x11, 0x00


	//----- nvinfo : EIATTR_KPARAM_INFO
	.align		4
.L_153:
        /*0038*/ 	.byte	0x04, 0x17
        /*003a*/ 	.short	(.L_155 - .L_154)
.L_154:
        /*003c*/ 	.word	0x00000000
        /*0040*/ 	.short	0x0008
        /*0042*/ 	.short	0x003c
        /*0044*/ 	.byte	0x00, 0xf0, 0x11, 0x00


	//----- nvinfo : EIATTR_KPARAM_INFO
	.align		4
.L_155:
        /*0048*/ 	.byte	0x04, 0x17
        /*004a*/ 	.short	(.L_157 - .L_156)
.L_156:
        /*004c*/ 	.word	0x00000000
        /*0050*/ 	.short	0x0007
        /*0052*/ 	.short	0x0038
        /*0054*/ 	.byte	0x00, 0xf0, 0x11, 0x00


	//----- nvinfo : EIATTR_KPARAM_INFO
	.align		4
.L_157:
        /*0058*/ 	.byte	0x04, 0x17
        /*005a*/ 	.short	(.L_159 - .L_158)
.L_158:
        /*005c*/ 	.word	0x00000000
        /*0060*/ 	.short	0x0006
        /*0062*/ 	.short	0x0030
        /*0064*/ 	.byte	0x00, 0xf5, 0x21, 0x00


	//----- nvinfo : EIATTR_KPARAM_INFO
	.align		4
.L_159:
        /*0068*/ 	.byte	0x04, 0x17
        /*006a*/ 	.short	(.L_161 - .L_160)
.L_160:
        /*006c*/ 	.word	0x00000000
        /*0070*/ 	.short	0x0005
        /*0072*/ 	.short	0x0028
        /*0074*/ 	.byte	0x00, 0xf5, 0x21, 0x00


	//----- nvinfo : EIATTR_KPARAM_INFO
	.align		4
.L_161:
        /*0078*/ 	.byte	0x04, 0x17
        /*007a*/ 	.short	(.L_163 - .L_162)
.L_162:
        /*007c*/ 	.word	0x00000000
        /*0080*/ 	.short	0x0004
        /*0082*/ 	.short	0x0020
        /*0084*/ 	.byte	0x00, 0xf5, 0x21, 0x00


	//----- nvinfo : EIATTR_KPARAM_INFO
	.align		4
.L_163:
        /*0088*/ 	.byte	0x04, 0x17
        /*008a*/ 	.short	(.L_165 - .L_164)
.L_164:
        /*008c*/ 	.word	0x00000000
        /*0090*/ 	.short	0x0003
        /*0092*/ 	.short	0x0018
        /*0094*/ 	.byte	0x00, 0xf5, 0x21, 0x00


	//----- nvinfo : EIATTR_KPARAM_INFO
	.align		4
.L_165:
        /*0098*/ 	.byte	0x04, 0x17
        /*009a*/ 	.short	(.L_167 - .L_166)
.L_166:
        /*009c*/ 	.word	0x00000000
        /*00a0*/ 	.short	0x0002
        /*00a2*/ 	.short	0x0010
        /*00a4*/ 	.byte	0x00, 0xf5, 0x21, 0x00


	//----- nvinfo : EIATTR_KPARAM_INFO
	.align		4
.L_167:
        /*00a8*/ 	.byte	0x04, 0x17
        /*00aa*/ 	.short	(.L_169 - .L_168)
.L_168:
        /*00ac*/ 	.word	0x00000000
        /*00b0*/ 	.short	0x0001
        /*00b2*/ 	.short	0x0008
        /*00b4*/ 	.byte	0x00, 0xf5, 0x21, 0x00


	//----- nvinfo : EIATTR_KPARAM_INFO
	.align		4
.L_169:
        /*00b8*/ 	.byte	0x04, 0x17
        /*00ba*/ 	.short	(.L_171 - .L_170)
.L_170:
        /*00bc*/ 	.word	0x00000000
        /*00c0*/ 	.short	0x0000
        /*00c2*/ 	.short	0x0000
        /*00c4*/ 	.byte	0x00, 0xf0, 0x11, 0x00


	//----- nvinfo : EIATTR_SPARSE_MMA_MASK
	.align		4
.L_171:
        /*00c8*/ 	.byte	0x03, 0x50
        /*00ca*/ 	.short	0x0000


	//----- nvinfo : EIATTR_MAXREG_COUNT
	.align		4
        /*00cc*/ 	.byte	0x03, 0x1b
        /*00ce*/ 	.short	0x00ff


	//----- nvinfo : EIATTR_MERCURY_ISA_VERSION
	.align		4
        /*00d0*/ 	.byte	0x03, 0x5f
        /*00d2*/ 	.short	0x0101


	//----- nvinfo : EIATTR_VRC_CTA_INIT_COUNT
	.align		4
        /*00d4*/ 	.byte	0x02, 0x4a
	.zero		1
	.zero		1


	//----- nvinfo : EIATTR_EXIT_INSTR_OFFSETS
	.align		4
        /*00d8*/ 	.byte	0x04, 0x1c
        /*00da*/ 	.short	(.L_173 - .L_172)


	//   ....[0]....
.L_172:
        /*00dc*/ 	.word	0x00000060


	//   ....[1]....
        /*00e0*/ 	.word	0x00000520


	//   ....[2]....
        /*00e4*/ 	.word	0x00000860


	//   ....[3]....
        /*00e8*/ 	.word	0x00000a20


	//   ....[4]....
        /*00ec*/ 	.word	0x00000b70


	//----- nvinfo : EIATTR_CBANK_PARAM_SIZE
	.align		4
.L_173:
        /*00f0*/ 	.byte	0x03, 0x19
        /*00f2*/ 	.short	0x004c


	//----- nvinfo : EIATTR_PARAM_CBANK
	.align		4
        /*00f4*/ 	.byte	0x04, 0x0a
        /*00f6*/ 	.short	(.L_175 - .L_174)
	.align		4
.L_174:
        /*00f8*/ 	.word	index@(.nv.constant0._Z6SORT_2iPiS_S_S_P6float4S1_iifii)
        /*00fc*/ 	.short	0x0380
        /*00fe*/ 	.short	0x004c


	//----- nvinfo : EIATTR_SW_WAR
	.align		4
.L_175:
        /*0100*/ 	.byte	0x04, 0x36
        /*0102*/ 	.short	(.L_177 - .L_176)
.L_176:
        /*0104*/ 	.word	0x00000008
.L_177:


//--------------------- .nv.info._Z6SORT_1iPiS_S_S_P6float4S1_iifii --------------------------
	.section	.nv.info._Z6SORT_1iPiS_S_S_P6float4S1_iifii,"",@"SHT_CUDA_INFO"
	.sectionflags	@""
	.align	4


	//----- nvinfo : EIATTR_CUDA_API_VERSION
	.align		4
        /*0000*/ 	.byte	0x04, 0x37
        /*0002*/ 	.short	(.L_179 - .L_178)
.L_178:
        /*0004*/ 	.word	0x00000082


	//----- nvinfo : EIATTR_KPARAM_INFO
	.align		4
.L_179:
        /*0008*/ 	.byte	0x04, 0x17
        /*000a*/ 	.short	(.L_181 - .L_180)
.L_180:
        /*000c*/ 	.word	0x00000000
        /*0010*/ 	.short	0x000b
        /*0012*/ 	.short	0x0048
        /*0014*/ 	.byte	0x00, 0xf0, 0x11, 0x00


	//----- nvinfo : EIATTR_KPARAM_INFO
	.align		4
.L_181:
        /*0018*/ 	.byte	0x04, 0x17
        /*001a*/ 	.short	(.L_183 - .L_182)
.L_182:
        /*001c*/ 	.word	0x00000000
        /*0020*/ 	.short	0x000a
        /*0022*/ 	.short	0x0044
        /*0024*/ 	.byte	0x00, 0xf0, 0x11, 0x00


	//----- nvinfo : EIATTR_KPARAM_INFO
	.align		4
.L_183:
        /*0028*/ 	.byte	0x04, 0x17
        /*002a*/ 	.short	(.L_185 - .L_184)
.L_184:
        /*002c*/ 	.word	0x00000000
        /*0030*/ 	.short	0x0009
        /*0032*/ 	.short	0x0040
        /*0034*/ 	.byte	0x00, 0xf0, 0x11, 0x00


	//----- nvinfo : EIATTR_KPARAM_INFO
	.align		4
.L_185:
        /*0038*/ 	.byte	0x04, 0x17
        /*003a*/ 	.short	(.L_187 - .L_186)
.L_186:
        /*003c*/ 	.word	0x00000000
        /*0040*/ 	.short	0x0008
        /*0042*/ 	.short	0x003c
        /*0044*/ 	.byte	0x00, 0xf0, 0x11, 0x00


	//----- nvinfo : EIATTR_KPARAM_INFO
	.align		4
.L_187:
        /*0048*/ 	.byte	0x04, 0x17
        /*004a*/ 	.short	(.L_189 - .L_188)
.L_188:
        /*004c*/ 	.word	0x00000000
        /*0050*/ 	.short	0x0007
        /*0052*/ 	.short	0x0038
        /*0054*/ 	.byte	0x00, 0xf0, 0x11, 0x00


	//----- nvinfo : EIATTR_KPARAM_INFO
	.align		4
.L_189:
        /*0058*/ 	.byte	0x04, 0x17
        /*005a*/ 	.short	(.L_191 - .L_190)
.L_190:
        /*005c*/ 	.word	0x00000000
        /*0060*/ 	.short	0x0006
        /*0062*/ 	.short	0x0030
        /*0064*/ 	.byte	0x00, 0xf5, 0x21, 0x00


	//----- nvinfo : EIATTR_KPARAM_INFO
	.align		4
.L_191:
        /*0068*/ 	.byte	0x04, 0x17
        /*006a*/ 	.short	(.L_193 - .L_192)
.L_192:
        /*006c*/ 	.word	0x00000000
        /*0070*/ 	.short	0x0005
        /*0072*/ 	.short	0x0028
        /*0074*/ 	.byte	0x00, 0xf5, 0x21, 0x00


	//----- nvinfo : EIATTR_KPARAM_INFO
	.align		4
.L_193:
        /*0078*/ 	.byte	0x04, 0x17
        /*007a*/ 	.short	(.L_195 - .L_194)
.L_194:
        /*007c*/ 	.word	0x00000000
        /*0080*/ 	.short	0x0004
        /*0082*/ 	.short	0x0020
        /*0084*/ 	.byte	0x00, 0xf5, 0x21, 0x00


	//----- nvinfo : EIATTR_KPARAM_INFO
	.align		4
.L_195:
        /*0088*/ 	.byte	0x04, 0x17
        /*008a*/ 	.short	(.L_197 - .L_196)
.L_196:
        /*008c*/ 	.word	0x00000000
        /*0090*/ 	.short	0x0003
        /*0092*/ 	.short	0x0018
        /*0094*/ 	.byte	0x00, 0xf5, 0x21, 0x00


	//----- nvinfo : EIATTR_KPARAM_INFO
	.align		4
.L_197:
        /*0098*/ 	.byte	0x04, 0x17
        /*009a*/ 	.short	(.L_199 - .L_198)
.L_198:
        /*009c*/ 	.word	0x00000000
        /*00a0*/ 	.short	0x0002
        /*00a2*/ 	.short	0x0010
        /*00a4*/ 	.byte	0x00, 0xf5, 0x21, 0x00


	//----- nvinfo : EIATTR_KPARAM_INFO
	.align		4
.L_199:
        /*00a8*/ 	.byte	0x04, 0x17
        /*00aa*/ 	.short	(.L_201 - .L_200)
.L_200:
        /*00ac*/ 	.word	0x00000000
        /*00b0*/ 	.short	0x0001
        /*00b2*/ 	.short	0x0008
        /*00b4*/ 	.byte	0x00, 0xf5, 0x21, 0x00


	//----- nvinfo : EIATTR_KPARAM_INFO
	.align		4
.L_201:
        /*00b8*/ 	.byte	0x04, 0x17
        /*00ba*/ 	.short	(.L_203 - .L_202)
.L_202:
        /*00bc*/ 	.word	0x00000000
        /*00c0*/ 	.short	0x0000
        /*00c2*/ 	.short	0x0000
        /*00c4*/ 	.byte	0x00, 0xf0, 0x11, 0x00


	//----- nvinfo : EIATTR_SPARSE_MMA_MASK
	.align		4
.L_203:
        /*00c8*/ 	.byte	0x03, 0x50
        /*00ca*/ 	.short	0x0000


	//----- nvinfo : EIATTR_MAXREG_COUNT
	.align		4
        /*00cc*/ 	.byte	0x03, 0x1b
        /*00ce*/ 	.short	0x00ff


	//----- nvinfo : EIATTR_MERCURY_ISA_VERSION
	.align		4
        /*00d0*/ 	.byte	0x03, 0x5f
        /*00d2*/ 	.short	0x0101


	//----- nvinfo : EIATTR_UNUSED_LOAD_BYTE_OFFSET
	.align		4
        /*00d4*/ 	.byte	0x04, 0x44
        /*00d6*/ 	.short	(.L_205 - .L_204)


	//   ....[0]....
.L_204:
        /*00d8*/ 	.word	0x000003b0
        /*00dc*/ 	.word	0x00000fff


	//   ....[1]....
        /*00e0*/ 	.word	0x000008d0
        /*00e4*/ 	.word	0x00000fff


	//----- nvinfo : EIATTR_VRC_CTA_INIT_COUNT
	.align		4
.L_205:
        /*00e8*/ 	.byte	0x02, 0x4a
	.zero		1
	.zero		1


	//----- nvinfo : EIATTR_EXIT_INSTR_OFFSETS
	.align		4
        /*00ec*/ 	.byte	0x04, 0x1c
        /*00ee*/ 	.short	(.L_207 - .L_206)


	//   ....[0]....
.L_206:
        /*00f0*/ 	.word	0x00000290


	//   ....[1]....
        /*00f4*/ 	.word	0x000007f0


	//   ....[2]....
        /*00f8*/ 	.word	0x00001850


	//----- nvinfo : EIATTR_CRS_STACK_SIZE
	.align		4
.L_207:
        /*00fc*/ 	.byte	0x04, 0x1e
        /*00fe*/ 	.short	(.L_209 - .L_208)
.L_208:
        /*0100*/ 	.word	0x00000000


	//----- nvinfo : EIATTR_CBANK_PARAM_SIZE
	.align		4
.L_209:
        /*0104*/ 	.byte	0x03, 0x19
        /*0106*/ 	.short	0x004c


	//----- nvinfo : EIATTR_PARAM_CBANK
	.align		4
        /*0108*/ 	.byte	0x04, 0x0a
        /*010a*/ 	.short	(.L_211 - .L_210)
	.align		4
.L_210:
        /*010c*/ 	.word	index@(.nv.constant0._Z6SORT_1iPiS_S_S_P6float4S1_iifii)
        /*0110*/ 	.short	0x0380
        /*0112*/ 	.short	0x004c


	//----- nvinfo : EIATTR_SW_WAR
	.align		4
.L_211:
        /*0114*/ 	.byte	0x04, 0x36
        /*0116*/ 	.short	(.L_213 - .L_212)
.L_212:
        /*0118*/ 	.word	0x00000008
.L_213:


//--------------------- .nv.info._Z6MEMSETiPiiii  --------------------------
	.section	.nv.info._Z6MEMSETiPiiii,"",@"SHT_CUDA_INFO"
	.sectionflags	@""
	.align	4


	//----- nvinfo : EIATTR_CUDA_API_VERSION
	.align		4
        /*0000*/ 	.byte	0x04, 0x37
        /*0002*/ 	.short	(.L_215 - .L_214)
.L_214:
        /*0004*/ 	.word	0x00000082


	//----- nvinfo : EIATTR_KPARAM_INFO
	.align		4
.L_215:
        /*0008*/ 	.byte	0x04, 0x17
        /*000a*/ 	.short	(.L_217 - .L_216)
.L_216:
        /*000c*/ 	.word	0x00000000
        /*0010*/ 	.short	0x0004
        /*0012*/ 	.short	0x0018
        /*0014*/ 	.byte	0x00, 0xf0, 0x11, 0x00


	//----- nvinfo : EIATTR_KPARAM_INFO
	.align		4
.L_217:
        /*0018*/ 	.byte	0x04, 0x17
        /*001a*/ 	.short	(.L_219 - .L_218)
.L_218:
        /*001c*/ 	.word	0x00000000
        /*0020*/ 	.short	0x0003
        /*0022*/ 	.short	0x0014
        /*0024*/ 	.byte	0x00, 0xf0, 0x11, 0x00


	//----- nvinfo : EIATTR_KPARAM_INFO
	.align		4
.L_219:
        /*0028*/ 	.byte	0x04, 0x17
        /*002a*/ 	.short	(.L_221 - .L_220)
.L_220:
        /*002c*/ 	.word	0x00000000
        /*0030*/ 	.short	0x0002
        /*0032*/ 	.short	0x0010
        /*0034*/ 	.byte	0x00, 0xf0, 0x11, 0x00


	//----- nvinfo : EIATTR_KPARAM_INFO
	.align		4
.L_221:
        /*0038*/ 	.byte	0x04, 0x17
        /*003a*/ 	.short	(.L_223 - .L_222)
.L_222:
        /*003c*/ 	.word	0x00000000
        /*0040*/ 	.short	0x0001
        /*0042*/ 	.short	0x0008
        /*0044*/ 	.byte	0x00, 0xf5, 0x21, 0x00


	//----- nvinfo : EIATTR_KPARAM_INFO
	.align		4
.L_223:
        /*0048*/ 	.byte	0x04, 0x17
        /*004a*/ 	.short	(.L_225 - .L_224)
.L_224:
        /*004c*/ 	.word	0x00000000
        /*0050*/ 	.short	0x0000
        /*0052*/ 	.short	0x0000
        /*0054*/ 	.byte	0x00, 0xf0, 0x11, 0x00


	//----- nvinfo : EIATTR_SPARSE_MMA_MASK
	.align		4
.L_225:
        /*0058*/ 	.byte	0x03, 0x50
        /*005a*/ 	.short	0x0000


	//----- nvinfo : EIATTR_MAXREG_COUNT
	.align		4
        /*005c*/ 	.byte	0x03, 0x1b
        /*005e*/ 	.short	0x00ff


	//----- nvinfo : EIATTR_NUM_BARRIERS
	.align		4
        /*0060*/ 	.byte	0x02, 0x4c
        /*0062*/ 	.byte	0x01
	.zero		1


	//----- nvinfo : EIATTR_MERCURY_ISA_VERSION
	.align		4
        /*0064*/ 	.byte	0x03, 0x5f
        /*0066*/ 	.short	0x0101


	//----- nvinfo : EIATTR_VRC_CTA_INIT_COUNT
	.align		4
        /*0068*/ 	.byte	0x02, 0x4a
	.zero		1
	.zero		1


	//----- nvinfo : EIATTR_EXIT_INSTR_OFFSETS
	.align		4
        /*006c*/ 	.byte	0x04, 0x1c
        /*006e*/ 	.short	(.L_227 - .L_226)


	//   ....[0]....
.L_226:
        /*0070*/ 	.word	0x00000b30


	//----- nvinfo : EIATTR_CRS_STACK_SIZE
	.align		4
.L_227:
        /*0074*/ 	.byte	0x04, 0x1e
        /*0076*/ 	.short	(.L_229 - .L_228)
.L_228:
        /*0078*/ 	.word	0x00000000


	//----- nvinfo : EIATTR_CBANK_PARAM_SIZE
	.align		4
.L_229:
        /*007c*/ 	.byte	0x03, 0x19
        /*007e*/ 	.short	0x001c


	//----- nvinfo : EIATTR_PARAM_CBANK
	.align		4
        /*0080*/ 	.byte	0x04, 0x0a
        /*0082*/ 	.short	(.L_231 - .L_230)
	.align		4
.L_230:
        /*0084*/ 	.word	index@(.nv.constant0._Z6MEMSETiPiiii)
        /*0088*/ 	.short	0x0380
        /*008a*/ 	.short	0x001c


	//----- nvinfo : EIATTR_SW_WAR
	.align		4
.L_231:
        /*008c*/ 	.byte	0x04, 0x36
        /*008e*/ 	.short	(.L_233 - .L_232)
.L_232:
        /*0090*/ 	.word	0x00000008
.L_233:


//--------------------- .nv.callgraph             --------------------------
	.section	.nv.callgraph,"",@"SHT_CUDA_CALLGRAPH"
	.align	4
	.sectionentsize	8
	.align		4
        /*0000*/ 	.word	0x00000000
	.align		4
        /*0004*/ 	.word	0xffffffff
	.align		4
        /*0008*/ 	.word	0x00000000
	.align		4
        /*000c*/ 	.word	0xfffffffe
	.align		4
        /*0010*/ 	.word	0x00000000
	.align		4
        /*0014*/ 	.word	0xfffffffd
	.align		4
        /*0018*/ 	.word	0x00000000
	.align		4
        /*001c*/ 	.word	0xfffffffc


//--------------------- .text._Z6RESORTiPiPfS0_ii --------------------------
	.section	.text._Z6RESORTiPiPfS0_ii,"ax",@progbits
	.align	128
        .global         _Z6RESORTiPiPfS0_ii
        .type           _Z6RESORTiPiPfS0_ii,@function
        .size           _Z6RESORTiPiPfS0_ii,(.L_x_165 - _Z6RESORTiPiPfS0_ii)
        .other          _Z6RESORTiPiPfS0_ii,@"STO_CUDA_ENTRY STV_DEFAULT"
_Z6RESORTiPiPfS0_ii:
.text._Z6RESORTiPiPfS0_ii:
[----:B------:R-:W-:Y:S08]  /*0000*/  LDC R1, c[0x0][0x37c] ;  /* 0x0000df00ff017b82 */ /* 0x000ff00000000800 */
[----:B------:R-:W0:Y:S01]  /*0010*/  LDC.64 R8, c[0x0][0x3a0] ;  /* 0x0000e800ff087b82 */ /* 0x000e220000000a00 */
[----:B------:R-:W1:Y:S01]  /*0020*/  LDCU UR4, c[0x0][0x380] ;  /* 0x00007000ff0477ac */ /* 0x000e620008000800 */
[----:B------:R-:W2:Y:S06]  /*0030*/  S2R R7, SR_TID.X ;  /* 0x0000000000077919 */ /* 0x000eac0000002100 */
[----:B------:R-:W2:Y:S01]  /*0040*/  S2UR UR6, SR_CTAID.X ;  /* 0x00000000000679c3 */ /* 0x000ea20000002500 */
[----:B-1----:R-:W-:Y:S01]  /*0050*/  I2FP.F32.S32 R0, UR4 ;  /* 0x0000000400007c45 */ /* 0x002fe20008201400 */
[----:B------:R-:W1:Y:S01]  /*0060*/  LDCU.64 UR4, c[0x0][0x358] ;  /* 0x00006b00ff0477ac */ /* 0x000e620008000a00 */
[----:B0-----:R-:W-:-:S04]  /*0070*/  I2FP.F32.S32 R3, R9 ;  /* 0x0000000900037245 */ /* 0x001fc80000201400 */
[----:B------:R-:W0:Y:S08]  /*0080*/  MUFU.RCP R2, R3 ;  /* 0x0000000300027308 */ /* 0x000e300000001000 */
[----:B------:R-:W3:Y:S01]  /*0090*/  FCHK P0, R0, R3 ;  /* 0x0000000300007302 */ /* 0x000ee20000000000 */
[----:B0-----:R-:W-:-:S04]  /*00a0*/  FFMA R5, -R3, R2, 1 ;  /* 0x3f80000003057423 */ /* 0x001fc80000000102 */
[----:B------:R-:W-:Y:S01]  /*00b0*/  FFMA R5, R2, R5, R2 ;  /* 0x0000000502057223 */ /* 0x000fe20000000002 */
[----:B--2---:R-:W-:-:S03]  /*00c0*/  IMAD R2, R8, UR6, R7 ;  /* 0x0000000608027c24 */ /* 0x004fc6000f8e0207 */
[----:B------:R-:W-:-:S04]  /*00d0*/  FFMA R4, R0, R5, RZ ;  /* 0x0000000500047223 */ /* 0x000fc800000000ff */
[----:B------:R-:W-:-:S04]  /*00e0*/  FFMA R6, -R3, R4, R0 ;  /* 0x0000000403067223 */ /* 0x000fc80000000100 */
[----:B------:R-:W-:Y:S01]  /*00f0*/  FFMA R5, R5, R6, R4 ;  /* 0x0000000605057223 */ /* 0x000fe20000000004 */
[----:B-1-3--:R-:W-:Y:S06]  /*0100*/  @!P0 BRA `(.L_x_0) ;  /* 0x00000000000c8947 */ /* 0x00afec0003800000 */
[----:B------:R-:W-:-:S07]  /*0110*/  MOV R4, 0x130 ;  /* 0x0000013000047802 */ /* 0x000fce0000000f00 */
[----:B------:R-:W-:Y:S05]  /*0120*/  CALL.REL.NOINC `($__internal_0_$__cuda_sm3x_div_rn_noftz_f32_slowpath) ;  /* 0x0000000400387944 */ /* 0x000fea0003c00000 */
[----:B------:R-:W-:-:S07]  /*0130*/  IMAD.MOV.U32 R5, RZ, RZ, R0 ;  /* 0x000000ffff057224 */ /* 0x000fce00078e0000 */
.L_x_0:
[----:B------:R-:W0:Y:S02]  /*0140*/  LDCU UR6, c[0x0][0x3a0] ;  /* 0x00007400ff0677ac */ /* 0x000e240008000800 */
[----:B0-----:R-:W-:-:S04]  /*0150*/  I2FP.F32.S32 R3, UR6 ;  /* 0x0000000600037c45 */ /* 0x001fc80008201400 */
[----:B------:R-:W0:Y:S08]  /*0160*/  MUFU.RCP R0, R3 ;  /* 0x0000000300007308 */ /* 0x000e300000001000 */
[----:B------:R-:W1:Y:S01]  /*0170*/  FCHK P0, R5, R3 ;  /* 0x0000000305007302 */ /* 0x000e620000000000 */
[----:B0-----:R-:W-:-:S04]  /*0180*/  FFMA R7, -R3, R0, 1 ;  /* 0x3f80000003077423 */ /* 0x001fc80000000100 */
[----:B------:R-:W-:-:S04]  /*0190*/  FFMA R0, R0, R7, R0 ;  /* 0x0000000700007223 */ /* 0x000fc80000000000 */
[----:B------:R-:W-:-:S04]  /*01a0*/  FFMA R4, R0, R5, RZ ;  /* 0x0000000500047223 */ /* 0x000fc800000000ff */
[----:B------:R-:W-:-:S04]  /*01b0*/  FFMA R7, -R3, R4, R5 ;  /* 0x0000000403077223 */ /* 0x000fc80000000105 */
[----:B------:R-:W-:Y:S01]  /*01c0*/  FFMA R0, R0, R7, R4 ;  /* 0x0000000700007223 */ /* 0x000fe20000000004 */
[----:B-1----:R-:W-:Y:S06]  /*01d0*/  @!P0 BRA `(.L_x_1) ;  /* 0x00000000000c8947 */ /* 0x002fec0003800000 */
[----:B------:R-:W-:Y:S01]  /*01e0*/  IMAD.MOV.U32 R0, RZ, RZ, R5 ;  /* 0x000000ffff007224 */ /* 0x000fe200078e0005 */
[----:B------:R-:W-:-:S07]  /*01f0*/  MOV R4, 0x210 ;  /* 0x0000021000047802 */ /* 0x000fce0000000f00 */
[----:B------:R-:W-:Y:S05]  /*0200*/  CALL.REL.NOINC `($__internal_0_$__cuda_sm3x_div_rn_noftz_f32_slowpath) ;  /* 0x0000000400007944 */ /* 0x000fea0003c00000 */
.L_x_1:
[----:B------:R-:W0:Y:S01]  /*0210*/  F2I.CEIL.NTZ R3, R0 ;  /* 0x0000000000037305 */ /* 0x000e22000020b100 */
[----:B------:R-:W1:Y:S01]  /*0220*/  LDCU UR6, c[0x0][0x380] ;  /* 0x00007000ff0677ac */ /* 0x000e620008000800 */
[----:B------:R-:W-:Y:S01]  /*0230*/  BSSY.RECONVERGENT B0, `(.L_x_2) ;  /* 0x000003b000007945 */ /* 0x000fe20003800200 */
[----:B0-----:R-:W-:Y:S01]  /*0240*/  IMAD R4, R2, R3, RZ ;  /* 0x0000000302047224 */ /* 0x001fe200078e02ff */
[----:B------:R-:W-:-:S04]  /*0250*/  ISETP.GE.AND P0, PT, R3, 0x1, PT ;  /* 0x000000010300780c */ /* 0x000fc80003f06270 */
[----:B-1----:R-:W-:-:S13]  /*0260*/  ISETP.GE.OR P0, PT, R4, UR6, !P0 ;  /* 0x0000000604007c0c */ /* 0x002fda000c706670 */
[----:B------:R-:W-:Y:S05]  /*0270*/  @P0 BRA `(.L_x_3) ;  /* 0x0000000000d80947 */ /* 0x000fea0003800000 */
[C---:B------:R-:W-:Y:S01]  /*0280*/  VIADDMNMX R3, R4.reuse, R3, UR6, PT ;  /* 0x0000000604037e46 */ /* 0x040fe2000b800103 */
[----:B------:R-:W-:Y:S03]  /*0290*/  BSSY.RECONVERGENT B1, `(.L_x_4) ;  /* 0x0000017000017945 */ /* 0x000fe60003800200 */
[----:B------:R-:W-:-:S05]  /*02a0*/  VIADDMNMX R5, R4, 0x1, R3, !PT ;  /* 0x0000000104057846 */ /* 0x000fca0007800103 */
[----:B------:R-:W-:Y:S02]  /*02b0*/  IMAD.IADD R0, R5, 0x1, -R4 ;  /* 0x0000000105007824 */ /* 0x000fe400078e0a04 */
[----:B------:R-:W-:-:S03]  /*02c0*/  IMAD.IADD R2, R4, 0x1, -R5 ;  /* 0x0000000104027824 */ /* 0x000fc600078e0a05 */
[----:B------:R-:W-:Y:S01]  /*02d0*/  LOP3.LUT P0, R5, R0, 0x3, RZ, 0xc0, !PT ;  /* 0x0000000300057812 */ /* 0x000fe2000780c0ff */
[----:B------:R-:W-:Y:S01]  /*02e0*/  IMAD.MOV.U32 R0, RZ, RZ, R4 ;  /* 0x000000ffff007224 */ /* 0x000fe200078e0004 */
[----:B------:R-:W-:-:S11]  /*02f0*/  ISETP.GT.U32.AND P1, PT, R2, -0x4, PT ;  /* 0xfffffffc0200780c */ /* 0x000fd60003f24070 */
[----:B------:R-:W-:Y:S05]  /*0300*/  @!P0 BRA `(.L_x_5) ;  /* 0x00000000003c8947 */ /* 0x000fea0003800000 */
[----:B------:R-:W0:Y:S01]  /*0310*/  LDC.64 R10, c[0x0][0x388] ;  /* 0x0000e200ff0a7b82 */ /* 0x000e220000000a00 */
[----:B------:R-:W-:Y:S02]  /*0320*/  IMAD.MOV R2, RZ, RZ, -R5 ;  /* 0x000000ffff027224 */ /* 0x000fe400078e0a05 */
[----:B------:R-:W-:-:S05]  /*0330*/  IMAD.MOV.U32 R0, RZ, RZ, R4 ;  /* 0x000000ffff007224 */ /* 0x000fca00078e0004 */
[----:B------:R-:W1:Y:S08]  /*0340*/  LDC.64 R14, c[0x0][0x390] ;  /* 0x0000e400ff0e7b82 */ /* 0x000e700000000a00 */
[----:B------:R-:W2:Y:S02]  /*0350*/  LDC.64 R12, c[0x0][0x398] ;  /* 0x0000e600ff0c7b82 */ /* 0x000ea40000000a00 */
.L_x_6:
[----:B0-----:R-:W-:-:S04]  /*0360*/  IMAD.WIDE R4, R0, 0x4, R10 ;  /* 0x0000000400047825 */ /* 0x001fc800078e020a */
[----:B--23--:R-:W-:Y:S02]  /*0370*/  IMAD.WIDE R6, R0, 0x4, R12 ;  /* 0x0000000400067825 */ /* 0x00cfe400078e020c */
[----:B------:R-:W1:Y:S04]  /*0380*/  LDG.E R5, desc[UR4][R4.64] ;  /* 0x0000000404057981 */ /* 0x000e68000c1e1900 */
[----:B------:R-:W2:Y:S01]  /*0390*/  LDG.E R7, desc[UR4][R6.64] ;  /* 0x0000000406077981 */ /* 0x000ea2000c1e1900 */
[----:B------:R-:W-:Y:S02]  /*03a0*/  VIADD R2, R2, 0x1 ;  /* 0x0000000102027836 */ /* 0x000fe40000000000 */
[----:B------:R-:W-:-:S03]  /*03b0*/  VIADD R0, R0, 0x1 ;  /* 0x0000000100007836 */ /* 0x000fc60000000000 */
[----:B------:R-:W-:Y:S01]  /*03c0*/  ISETP.NE.AND P0, PT, R2, RZ, PT ;  /* 0x000000ff0200720c */ /* 0x000fe20003f05270 */
[----:B-1----:R-:W-:-:S05]  /*03d0*/  IMAD.WIDE R8, R5, 0x4, R14 ;  /* 0x0000000405087825 */ /* 0x002fca00078e020e */
[----:B--2---:R3:W-:Y:S07]  /*03e0*/  STG.E desc[UR4][R8.64], R7 ;  /* 0x0000000708007986 */ /* 0x0047ee000c101904 */
[----:B------:R-:W-:Y:S05]  /*03f0*/  @P0 BRA `(.L_x_6) ;  /* 0xfffffffc00d80947 */ /* 0x000fea000383ffff */
.L_x_5:
[----:B------:R-:W-:Y:S05]  /*0400*/  BSYNC.RECONVERGENT B1 ;  /* 0x0000000000017941 */ /* 0x000fea0003800200 */
.L_x_4:
[----:B------:R-:W-:Y:S05]  /*0410*/  @P1 BRA `(.L_x_3) ;  /* 0x0000000000701947 */ /* 0x000fea0003800000 */
[----:B---3--:R-:W0:Y:S08]  /*0420*/  LDC.64 R6, c[0x0][0x398] ;  /* 0x0000e600ff067b82 */ /* 0x008e300000000a00 */
[----:B------:R-:W1:Y:S01]  /*0430*/  LDC.64 R4, c[0x0][0x388] ;  /* 0x0000e200ff047b82 */ /* 0x000e620000000a00 */
[----:B0-----:R-:W-:-:S05]  /*0440*/  IADD3 R6, P0, PT, R6, 0x8, RZ ;  /* 0x0000000806067810 */ /* 0x001fca0007f1e0ff */
[----:B------:R-:W-:Y:S01]  /*0450*/  IMAD.X R7, RZ, RZ, R7, P0 ;  /* 0x000000ffff077224 */ /* 0x000fe200000e0607 */
[----:B-1----:R-:W-:-:S05]  /*0460*/  IADD3 R4, P1, PT, R4, 0x8, RZ ;  /* 0x0000000804047810 */ /* 0x002fca0007f3e0ff */
[----:B------:R-:W-:-:S08]  /*0470*/  IMAD.X R5, RZ, RZ, R5, P1 ;  /* 0x000000ffff057224 */ /* 0x000fd000008e0605 */
.L_x_7:
[C---:B------:R-:W-:Y:S01]  /*0480*/  IMAD.WIDE R12, R0.reuse, 0x4, R4 ;  /* 0x00000004000c7825 */ /* 0x040fe200078e0204 */
[----:B0-----:R-:W0:Y:S03]  /*0490*/  LDC.64 R8, c[0x0][0x390] ;  /* 0x0000e400ff087b82 */ /* 0x001e260000000a00 */
[----:B------:R-:W-:Y:S01]  /*04a0*/  IMAD.WIDE R10, R0, 0x4, R6 ;  /* 0x00000004000a7825 */ /* 0x000fe200078e0206 */
[----:B------:R-:W0:Y:S04]  /*04b0*/  LDG.E R15, desc[UR4][R12.64+-0x8] ;  /* 0xfffff8040c0f7981 */ /* 0x000e28000c1e1900 */
[----:B------:R-:W2:Y:S01]  /*04c0*/  LDG.E R21, desc[UR4][R10.64+-0x8] ;  /* 0xfffff8040a157981 */ /* 0x000ea2000c1e1900 */
[----:B0-----:R-:W-:-:S05]  /*04d0*/  IMAD.WIDE R14, R15, 0x4, R8 ;  /* 0x000000040f0e7825 */ /* 0x001fca00078e0208 */
[----:B--2---:R0:W-:Y:S04]  /*04e0*/  STG.E desc[UR4][R14.64], R21 ;  /* 0x000000150e007986 */ /* 0x0041e8000c101904 */
[----:B------:R-:W2:Y:S04]  /*04f0*/  LDG.E R17, desc[UR4][R12.64+-0x4] ;  /* 0xfffffc040c117981 */ /* 0x000ea8000c1e1900 */
[----:B------:R-:W3:Y:S01]  /*0500*/  LDG.E R23, desc[UR4][R10.64+-0x4] ;  /* 0xfffffc040a177981 */ /* 0x000ee2000c1e1900 */
[----:B--2---:R-:W-:-:S05]  /*0510*/  IMAD.WIDE R16, R17, 0x4, R8 ;  /* 0x0000000411107825 */ /* 0x004fca00078e0208 */
[----:B---3--:R0:W-:Y:S04]  /*0520*/  STG.E desc[UR4][R16.64], R23 ;  /* 0x0000001710007986 */ /* 0x0081e8000c101904 */
[----:B------:R-:W2:Y:S04]  /*0530*/  LDG.E R19, desc[UR4][R12.64] ;  /* 0x000000040c137981 */ /* 0x000ea8000c1e1900 */
[----:B------:R-:W3:Y:S01]  /*0540*/  LDG.E R25, desc[UR4][R10.64] ;  /* 0x000000040a197981 */ /* 0x000ee2000c1e1900 */
[----:B--2---:R-:W-:-:S05]  /*0550*/  IMAD.WIDE R18, R19, 0x4, R8 ;  /* 0x0000000413127825 */ /* 0x004fca00078e0208 */
[----:B---3--:R0:W-:Y:S04]  /*0560*/  STG.E desc[UR4][R18.64], R25 ;  /* 0x0000001912007986 */ /* 0x0081e8000c101904 */
[----:B------:R-:W2:Y:S04]  /*0570*/  LDG.E R29, desc[UR4][R12.64+0x4] ;  /* 0x000004040c1d7981 */ /* 0x000ea8000c1e1900 */
[----:B------:R-:W3:Y:S01]  /*0580*/  LDG.E R27, desc[UR4][R10.64+0x4] ;  /* 0x000004040a1b7981 */ /* 0x000ee2000c1e1900 */
[----:B------:R-:W-:-:S05]  /*0590*/  VIADD R0, R0, 0x4 ;  /* 0x0000000400007836 */ /* 0x000fca0000000000 */
[----:B------:R-:W-:Y:S01]  /*05a0*/  ISETP.GE.AND P0, PT, R0, R3, PT ;  /* 0x000000030000720c */ /* 0x000fe20003f06270 */
[----:B--2---:R-:W-:-:S05]  /*05b0*/  IMAD.WIDE R8, R29, 0x4, R8 ;  /* 0x000000041d087825 */ /* 0x004fca00078e0208 */
[----:B---3--:R0:W-:Y:S07]  /*05c0*/  STG.E desc[UR4][R8.64], R27 ;  /* 0x0000001b08007986 */ /* 0x0081ee000c101904 */
[----:B------:R-:W-:Y:S05]  /*05d0*/  @!P0 BRA `(.L_x_7) ;  /* 0xfffffffc00a88947 */ /* 0x000fea000383ffff */
.L_x_3:
[----:B------:R-:W-:Y:S05]  /*05e0*/  BSYNC.RECONVERGENT B0 ;  /* 0x0000000000007941 */ /* 0x000fea0003800200 */
.L_x_2:
[----:B------:R-:W-:Y:S06]  /*05f0*/  BAR.SYNC.DEFER_BLOCKING 0x0 ;  /* 0x0000000000007b1d */ /* 0x000fec0000010000 */
[----:B------:R-:W-:Y:S05]  /*0600*/  EXIT ;  /* 0x000000000000794d */ /* 0x000fea0003800000 */
        .weak           $__internal_0_$__cuda_sm3x_div_rn_noftz_f32_slowpath
        .type           $__internal_0_$__cuda_sm3x_div_rn_noftz_f32_slowpath,@function
        .size           $__internal_0_$__cuda_sm3x_div_rn_noftz_f32_slowpath,(.L_x_165 - $__internal_0_$__cuda_sm3x_div_rn_noftz_f32_slowpath)
$__internal_0_$__cuda_sm3x_div_rn_noftz_f32_slowpath:
[----:B------:R-:W-:Y:S02]  /*0610*/  SHF.R.U32.HI R6, RZ, 0x17, R3 ;  /* 0x00000017ff067819 */ /* 0x000fe40000011603 */
[----:B------:R-:W-:Y:S02]  /*0620*/  SHF.R.U32.HI R5, RZ, 0x17, R0 ;  /* 0x00000017ff057819 */ /* 0x000fe40000011600 */
[----:B------:R-:W-:Y:S02]  /*0630*/  LOP3.LUT R10, R6, 0xff, RZ, 0xc0, !PT ;  /* 0x000000ff060a7812 */ /* 0x000fe400078ec0ff */
[----:B------:R-:W-:-:S03]  /*0640*/  LOP3.LUT R8, R5, 0xff, RZ, 0xc0, !PT ;  /* 0x000000ff05087812 */ /* 0x000fc600078ec0ff */
[----:B------:R-:W-:Y:S02]  /*0650*/  VIADD R7, R10, 0xffffffff ;  /* 0xffffffff0a077836 */ /* 0x000fe40000000000 */
[----:B------:R-:W-:-:S03]  /*0660*/  VIADD R6, R8, 0xffffffff ;  /* 0xffffffff08067836 */ /* 0x000fc60000000000 */
[----:B------:R-:W-:-:S04]  /*0670*/  ISETP.GT.U32.AND P0, PT, R7, 0xfd, PT ;  /* 0x000000fd0700780c */ /* 0x000fc80003f04070 */
[----:B------:R-:W-:-:S13]  /*0680*/  ISETP.GT.U32.OR P0, PT, R6, 0xfd, P0 ;  /* 0x000000fd0600780c */ /* 0x000fda0000704470 */
[----:B------:R-:W-:Y:S01]  /*0690*/  @!P0 MOV R5, RZ ;  /* 0x000000ff00058202 */ /* 0x000fe20000000f00 */
[----:B------:R-:W-:Y:S06]  /*06a0*/  @!P0 BRA `(.L_x_8) ;  /* 0x00000000005c8947 */ /* 0x000fec0003800000 */
[----:B------:R-:W-:Y:S02]  /*06b0*/  FSETP.GTU.FTZ.AND P0, PT, |R0|, +INF , PT ;  /* 0x7f8000000000780b */ /* 0x000fe40003f1c200 */
[----:B------:R-:W-:-:S04]  /*06c0*/  FSETP.GTU.FTZ.AND P1, PT, |R3|, +INF , PT ;  /* 0x7f8000000300780b */ /* 0x000fc80003f3c200 */
[----:B------:R-:W-:-:S13]  /*06d0*/  PLOP3.LUT P0, PT, P0, P1, PT, 0xf8, 0x8f ;  /* 0x00000000008f781c */ /* 0x000fda0000703f70 */
[----:B------:R-:W-:Y:S05]  /*06e0*/  @P0 BRA `(.L_x_9) ;  /* 0x0000000400440947 */ /* 0x000fea0003800000 */
[----:B------:R-:W-:-:S13]  /*06f0*/  LOP3.LUT P0, RZ, R3, 0x7fffffff, R0, 0xc8, !PT ;  /* 0x7fffffff03ff7812 */ /* 0x000fda000780c800 */
[----:B------:R-:W-:Y:S05]  /*0700*/  @!P0 BRA `(.L_x_10) ;  /* 0x0000000400348947 */ /* 0x000fea0003800000 */
[C---:B------:R-:W-:Y:S02]  /*0710*/  FSETP.NEU.FTZ.AND P2, PT, |R0|.reuse, +INF , PT ;  /* 0x7f8000000000780b */ /* 0x040fe40003f5d200 */
[----:B------:R-:W-:Y:S02]  /*0720*/  FSETP.NEU.FTZ.AND P1, PT, |R3|, +INF , PT ;  /* 0x7f8000000300780b */ /* 0x000fe40003f3d200 */
[----:B------:R-:W-:-:S11]  /*0730*/  FSETP.NEU.FTZ.AND P0, PT, |R0|, +INF , PT ;  /* 0x7f8000000000780b */ /* 0x000fd60003f1d200 */
[----:B------:R-:W-:Y:S05]  /*0740*/  @!P1 BRA !P2, `(.L_x_10) ;  /* 0x0000000400249947 */ /* 0x000fea0005000000 */
[----:B------:R-:W-:-:S04]  /*0750*/  LOP3.LUT P2, RZ, R0, 0x7fffffff, RZ, 0xc0, !PT ;  /* 0x7fffffff00ff7812 */ /* 0x000fc8000784c0ff */
[----:B------:R-:W-:-:S13]  /*0760*/  PLOP3.LUT P1, PT, P1, P2, PT, 0x2f, 0xf2 ;  /* 0x0000000000f2781c */ /* 0x000fda0000f24577 */
[----:B------:R-:W-:Y:S05]  /*0770*/  @P1 BRA `(.L_x_11) ;  /* 0x0000000400101947 */ /* 0x000fea0003800000 */
[----:B------:R-:W-:-:S04]  /*0780*/  LOP3.LUT P1, RZ, R3, 0x7fffffff, RZ, 0xc0, !PT ;  /* 0x7fffffff03ff7812 */ /* 0x000fc8000782c0ff */
[----:B------:R-:W-:-:S13]  /*0790*/  PLOP3.LUT P0, PT, P0, P1, PT, 0x2f, 0xf2 ;  /* 0x0000000000f2781c */ /* 0x000fda0000702577 */
[----:B------:R-:W-:Y:S05]  /*07a0*/  @P0 BRA `(.L_x_12) ;  /* 0x0000000000f80947 */ /* 0x000fea0003800000 */
[----:B------:R-:W-:Y:S02]  /*07b0*/  ISETP.GE.AND P0, PT, R6, RZ, PT ;  /* 0x000000ff0600720c */ /* 0x000fe40003f06270 */
[----:B------:R-:W-:-:S11]  /*07c0*/  ISETP.GE.AND P1, PT, R7, RZ, PT ;  /* 0x000000ff0700720c */ /* 0x000fd60003f26270 */
[----:B------:R-:W-:Y:S02]  /*07d0*/  @P0 IMAD.MOV.U32 R5, RZ, RZ, RZ ;  /* 0x000000ffff050224 */ /* 0x000fe400078e00ff */
[----:B------:R-:W-:Y:S01]  /*07e0*/  @!P0 FFMA R0, R0, 1.84467440737095516160e+19, RZ ;  /* 0x5f80000000008823 */ /* 0x000fe200000000ff */
[----:B------:R-:W-:Y:S02]  /*07f0*/  @!P0 IMAD.MOV.U32 R5, RZ, RZ, -0x40 ;  /* 0xffffffc0ff058424 */ /* 0x000fe400078e00ff */
[----:B------:R-:W-:Y:S02]  /*0800*/  @!P1 FFMA R3, R3, 1.84467440737095516160e+19, RZ ;  /* 0x5f80000003039823 */ /* 0x000fe400000000ff */
[----:B------:R-:W-:-:S07]  /*0810*/  @!P1 VIADD R5, R5, 0x40 ;  /* 0x0000004005059836 */ /* 0x000fce0000000000 */
.L_x_8:
[----:B------:R-:W-:-:S05]  /*0820*/  LEA R6, R10, 0xc0800000, 0x17 ;  /* 0xc08000000a067811 */ /* 0x000fca00078eb8ff */
[----:B------:R-:W-:Y:S02]  /*0830*/  IMAD.IADD R6, R3, 0x1, -R6 ;  /* 0x0000000103067824 */ /* 0x000fe400078e0a06 */
[----:B------:R-:W-:Y:S02]  /*0840*/  VIADD R3, R8, 0xffffff81 ;  /* 0xffffff8108037836 */ /* 0x000fe40000000000 */
[----:B------:R0:W1:Y:S01]  /*0850*/  MUFU.RCP R7, R6 ;  /* 0x0000000600077308 */ /* 0x0000620000001000 */
[----:B------:R-:W-:Y:S01]  /*0860*/  FADD.FTZ R9, -R6, -RZ ;  /* 0x800000ff06097221 */ /* 0x000fe20000010100 */
[C---:B------:R-:W-:Y:S01]  /*0870*/  IMAD R0, R3.reuse, -0x800000, R0 ;  /* 0xff80000003007824 */ /* 0x040fe200078e0200 */
[----:B0-----:R-:W-:-:S05]  /*0880*/  IADD3 R6, PT, PT, R3, 0x7f, -R10 ;  /* 0x0000007f03067810 */ /* 0x001fca0007ffe80a */
[----:B------:R-:W-:Y:S02]  /*0890*/  IMAD.IADD R6, R6, 0x1, R5 ;  /* 0x0000000106067824 */ /* 0x000fe400078e0205 */
[----:B-1----:R-:W-:-:S04]  /*08a0*/  FFMA R8, R7, R9, 1 ;  /* 0x3f80000007087423 */ /* 0x002fc80000000009 */
[----:B------:R-:W-:-:S04]  /*08b0*/  FFMA R12, R7, R8, R7 ;  /* 0x00000008070c7223 */ /* 0x000fc80000000007 */
[----:B------:R-:W-:-:S04]  /*08c0*/  FFMA R7, R0, R12, RZ ;  /* 0x0000000c00077223 */ /* 0x000fc800000000ff */
[----:B------:R-:W-:-:S04]  /*08d0*/  FFMA R8, R9, R7, R0 ;  /* 0x0000000709087223 */ /* 0x000fc80000000000 */
[----:B------:R-:W-:-:S04]  /*08e0*/  FFMA R7, R12, R8, R7 ;  /* 0x000000080c077223 */ /* 0x000fc80000000007 */
[----:B------:R-:W-:-:S04]  /*08f0*/  FFMA R8, R9, R7, R0 ;  /* 0x0000000709087223 */ /* 0x000fc80000000000 */
[----:B------:R-:W-:-:S05]  /*0900*/  FFMA R0, R12, R8, R7 ;  /* 0x000000080c007223 */ /* 0x000fca0000000007 */
[----:B------:R-:W-:-:S04]  /*0910*/  SHF.R.U32.HI R3, RZ, 0x17, R0 ;  /* 0x00000017ff037819 */ /* 0x000fc80000011600 */
[----:B------:R-:W-:-:S05]  /*0920*/  LOP3.LUT R3, R3, 0xff, RZ, 0xc0, !PT ;  /* 0x000000ff03037812 */ /* 0x000fca00078ec0ff */
[----:B------:R-:W-:-:S05]  /*0930*/  IMAD.IADD R9, R3, 0x1, R6 ;  /* 0x0000000103097824 */ /* 0x000fca00078e0206 */
[----:B------:R-:W-:-:S04]  /*0940*/  IADD3 R3, PT, PT, R9, -0x1, RZ ;  /* 0xffffffff09037810 */ /* 0x000fc80007ffe0ff */
[----:B------:R-:W-:-:S13]  /*0950*/  ISETP.GE.U32.AND P0, PT, R3, 0xfe, PT ;  /* 0x000000fe0300780c */ /* 0x000fda0003f06070 */
[----:B------:R-:W-:Y:S05]  /*0960*/  @!P0 BRA `(.L_x_13) ;  /* 0x0000000000808947 */ /* 0x000fea0003800000 */
[----:B------:R-:W-:-:S13]  /*0970*/  ISETP.GT.AND P0, PT, R9, 0xfe, PT ;  /* 0x000000fe0900780c */ /* 0x000fda0003f04270 */
[----:B------:R-:W-:Y:S05]  /*0980*/  @P0 BRA `(.L_x_14) ;  /* 0x00000000006c0947 */ /* 0x000fea0003800000 */
[----:B------:R-:W-:-:S13]  /*0990*/  ISETP.GE.AND P0, PT, R9, 0x1, PT ;  /* 0x000000010900780c */ /* 0x000fda0003f06270 */
[----:B------:R-:W-:Y:S05]  /*09a0*/  @P0 BRA `(.L_x_15) ;  /* 0x0000000000980947 */ /* 0x000fea0003800000 */
[----:B------:R-:W-:Y:S02]  /*09b0*/  ISETP.GE.AND P0, PT, R9, -0x18, PT ;  /* 0xffffffe80900780c */ /* 0x000fe40003f06270 */
[----:B------:R-:W-:-:S11]  /*09c0*/  LOP3.LUT R0, R0, 0x80000000, RZ, 0xc0, !PT ;  /* 0x8000000000007812 */ /* 0x000fd600078ec0ff */
[----:B------:R-:W-:Y:S05]  /*09d0*/  @!P0 BRA `(.L_x_15) ;  /* 0x00000000008c8947 */ /* 0x000fea0003800000 */
[CCC-:B------:R-:W-:Y:S01]  /*09e0*/  FFMA.RZ R3, R12.reuse, R8.reuse, R7.reuse ;  /* 0x000000080c037223 */ /* 0x1c0fe2000000c007 */
[CCC-:B------:R-:W-:Y:S01]  /*09f0*/  FFMA.RM R6, R12.reuse, R8.reuse, R7.reuse ;  /* 0x000000080c067223 */ /* 0x1c0fe20000004007 */
[C---:B------:R-:W-:Y:S02]  /*0a00*/  ISETP.NE.AND P2, PT, R9.reuse, RZ, PT ;  /* 0x000000ff0900720c */ /* 0x040fe40003f45270 */
[----:B------:R-:W-:Y:S02]  /*0a10*/  ISETP.NE.AND P1, PT, R9, RZ, PT ;  /* 0x000000ff0900720c */ /* 0x000fe40003f25270 */
[----:B------:R-:W-:Y:S01]  /*0a20*/  LOP3.LUT R5, R3, 0x7fffff, RZ, 0xc0, !PT ;  /* 0x007fffff03057812 */ /* 0x000fe200078ec0ff */
[----:B------:R-:W-:Y:S01]  /*0a30*/  FFMA.RP R3, R12, R8, R7 ;  /* 0x000000080c037223 */ /* 0x000fe20000008007 */
[----:B------:R-:W-:Y:S02]  /*0a40*/  VIADD R8, R9, 0x20 ;  /* 0x0000002009087836 */ /* 0x000fe40000000000 */
[----:B------:R-:W-:Y:S01]  /*0a50*/  LOP3.LUT R5, R5, 0x800000, RZ, 0xfc, !PT ;  /* 0x0080000005057812 */ /* 0x000fe200078efcff */
[----:B------:R-:W-:Y:S01]  /*0a60*/  IMAD.MOV R7, RZ, RZ, -R9 ;  /* 0x000000ffff077224 */ /* 0x000fe200078e0a09 */
[----:B------:R-:W-:-:S02]  /*0a70*/  FSETP.NEU.FTZ.AND P0, PT, R3, R6, PT ;  /* 0x000000060300720b */ /* 0x000fc40003f1d000 */
[----:B------:R-:W-:Y:S02]  /*0a80*/  SHF.L.U32 R8, R5, R8, RZ ;  /* 0x0000000805087219 */ /* 0x000fe400000006ff */
[----:B------:R-:W-:Y:S02]  /*0a90*/  SEL R6, R7, RZ, P2 ;  /* 0x000000ff07067207 */ /* 0x000fe40001000000 */
[----:B------:R-:W-:Y:S02]  /*0aa0*/  ISETP.NE.AND P1, PT, R8, RZ, P1 ;  /* 0x000000ff0800720c */ /* 0x000fe40000f25270 */
[----:B------:R-:W-:Y:S02]  /*0ab0*/  SHF.R.U32.HI R6, RZ, R6, R5 ;  /* 0x00000006ff067219 */ /* 0x000fe40000011605 */
[----:B------:R-:W-:Y:S02]  /*0ac0*/  PLOP3.LUT P0, PT, P0, P1, PT, 0xf8, 0x8f ;  /* 0x00000000008f781c */ /* 0x000fe40000703f70 */
[----:B------:R-:W-:-:S02]  /*0ad0*/  SHF.R.U32.HI R8, RZ, 0x1, R6 ;  /* 0x00000001ff087819 */ /* 0x000fc40000011606 */
[----:B------:R-:W-:-:S04]  /*0ae0*/  SEL R3, RZ, 0x1, !P0 ;  /* 0x00000001ff037807 */ /* 0x000fc80004000000 */
[----:B------:R-:W-:-:S04]  /*0af0*/  LOP3.LUT R3, R3, 0x1, R8, 0xf8, !PT ;  /* 0x0000000103037812 */ /* 0x000fc800078ef808 */
[----:B------:R-:W-:-:S05]  /*0b00*/  LOP3.LUT R3, R3, R6, RZ, 0xc0, !PT ;  /* 0x0000000603037212 */ /* 0x000fca00078ec0ff */
[----:B------:R-:W-:-:S05]  /*0b10*/  IMAD.IADD R3, R8, 0x1, R3 ;  /* 0x0000000108037824 */ /* 0x000fca00078e0203 */
[----:B------:R-:W-:Y:S01]  /*0b20*/  LOP3.LUT R0, R3, R0, RZ, 0xfc, !PT ;  /* 0x0000000003007212 */ /* 0x000fe200078efcff */
[----:B------:R-:W-:Y:S06]  /*0b30*/  BRA `(.L_x_15) ;  /* 0x0000000000347947 */ /* 0x000fec0003800000 */
.L_x_14:
[----:B------:R-:W-:-:S04]  /*0b40*/  LOP3.LUT R0, R0, 0x80000000, RZ, 0xc0, !PT ;  /* 0x8000000000007812 */ /* 0x000fc800078ec0ff */
[----:B------:R-:W-:Y:S01]  /*0b50*/  LOP3.LUT R0, R0, 0x7f800000, RZ, 0xfc, !PT ;  /* 0x7f80000000007812 */ /* 0x000fe200078efcff */
[----:B------:R-:W-:Y:S06]  /*0b60*/  BRA `(.L_x_15) ;  /* 0x0000000000287947 */ /* 0x000fec0003800000 */
.L_x_13:
[----:B------:R-:W-:Y:S01]  /*0b70*/  IMAD R0, R6, 0x800000, R0 ;  /* 0x0080000006007824 */ /* 0x000fe200078e0200 */
[----:B------:R-:W-:Y:S06]  /*0b80*/  BRA `(.L_x_15) ;  /* 0x0000000000207947 */ /* 0x000fec0003800000 */
.L_x_12:
[----:B------:R-:W-:-:S04]  /*0b90*/  LOP3.LUT R0, R3, 0x80000000, R0, 0x48, !PT ;  /* 0x8000000003007812 */ /* 0x000fc800078e4800 */
[----:B------:R-:W-:Y:S01]  /*0ba0*/  LOP3.LUT R0, R0, 0x7f800000, RZ, 0xfc, !PT ;  /* 0x7f80000000007812 */ /* 0x000fe200078efcff */
[----:B------:R-:W-:Y:S06]  /*0bb0*/  BRA `(.L_x_15) ;  /* 0x0000000000147947 */ /* 0x000fec0003800000 */
.L_x_11:
[----:B------:R-:W-:Y:S01]  /*0bc0*/  LOP3.LUT R0, R3, 0x80000000, R0, 0x48, !PT ;  /* 0x8000000003007812 */ /* 0x000fe200078e4800 */
[----:B------:R-:W-:Y:S06]  /*0bd0*/  BRA `(.L_x_15) ;  /* 0x00000000000c7947 */ /* 0x000fec0003800000 */
.L_x_10:
[----:B------:R-:W0:Y:S01]  /*0be0*/  MUFU.RSQ R0, -QNAN ;  /* 0xffc0000000007908 */ /* 0x000e220000001400 */
[----:B------:R-:W-:Y:S05]  /*0bf0*/  BRA `(.L_x_15) ;  /* 0x0000000000047947 */ /* 0x000fea0003800000 */
.L_x_9:
[----:B------:R-:W-:-:S07]  /*0c00*/  FADD.FTZ R0, R0, R3 ;  /* 0x0000000300007221 */ /* 0x000fce0000010000 */
.L_x_15:
[----:B------:R-:W-:-:S04]  /*0c10*/  IMAD.MOV.U32 R5, RZ, RZ, 0x0 ;  /* 0x00000000ff057424 */ /* 0x000fc800078e00ff */
[----:B0-----:R-:W-:Y:S05]  /*0c20*/  RET.REL.NODEC R4 `(_Z6RESORTiPiPfS0_ii) ;  /* 0xfffffff004f47950 */ /* 0x001fea0003c3ffff */
.L_x_16:
[----:B------:R-:W-:-:S00]  /*0c30*/  BRA `(.L_x_16) ;  /* 0xfffffffc00fc7947 */ /* 0x000fc0000383ffff */
[----:B------:R-:W-:-:S00]  /*0c40*/  NOP ;  /* 0x0000000000007918 */ /* 0x000fc00000000000 */
        /* <DEDUP_REMOVED lines=11> */
.L_x_165:


//--------------------- .text._Z4CALCiiiPiS_PfP6float4iiS_S_ffS2_if --------------------------
	.section	.text._Z4CALCiiiPiS_PfP6float4iiS_S_ffS2_if,"ax",@progbits
	.align	128
        .global         _Z4CALCiiiPiS_PfP6float4iiS_S_ffS2_if
        .type           _Z4CALCiiiPiS_PfP6float4iiS_S_ffS2_if,@function
        .size           _Z4CALCiiiPiS_PfP6float4iiS_S_ffS2_if,(.L_x_166 - _Z4CALCiiiPiS_PfP6float4iiS_S_ffS2_if)
        .other          _Z4CALCiiiPiS_PfP6float4iiS_S_ffS2_if,@"STO_CUDA_ENTRY STV_DEFAULT"
_Z4CALCiiiPiS_PfP6float4iiS_S_ffS2_if:
.text._Z4CALCiiiPiS_PfP6float4iiS_S_ffS2_if:
[----:B------:R-:W-:Y:S08]  /*0000*/  LDC R1, c[0x0][0x37c] ;  /* 0x0000df00ff017b82 */ /* 0x000ff00000000800 */
[----:B------:R-:W0:Y:S08]  /*0010*/  S2UR UR11, SR_CTAID.X ;  /* 0x00000000000b79c3 */ /* 0x000e300000002500 */
[----:B------:R-:W0:Y:S08]  /*0020*/  LDC R5, c[0x0][0x388] ;  /* 0x0000e200ff057b82 */ /* 0x000e300000000800 */
[----:B------:R-:W0:Y:S02]  /*0030*/  LDC.64 R2, c[0x0][0x3b0] ;  /* 0x0000ec00ff027b82 */ /* 0x000e240000000a00 */
[----:B0-----:R-:W-:-:S05]  /*0040*/  IMAD R0, R2, R5, UR11 ;  /* 0x0000000b02007e24 */ /* 0x001fca000f8e0205 */
[----:B------:R-:W-:-:S13]  /*0050*/  ISETP.GE.AND P0, PT, R0, R3, PT ;  /* 0x000000030000720c */ /* 0x000fda0003f06270 */
[----:B------:R-:W-:Y:S05]  /*0060*/  @P0 EXIT ;  /* 0x000000000000094d */ /* 0x000fea0003800000 */
[----:B------:R-:W0:Y:S01]  /*0070*/  LDC.64 R2, c[0x0][0x3c0] ;  /* 0x0000f000ff027b82 */ /* 0x000e220000000a00 */
[----:B------:R-:W1:Y:S01]  /*0080*/  LDCU.64 UR8, c[0x0][0x358] ;  /* 0x00006b00ff0877ac */ /* 0x000e620008000a00 */
[----:B0-----:R-:W-:-:S05]  /*0090*/  IMAD.WIDE R2, R0, 0x4, R2 ;  /* 0x0000000400027825 */ /* 0x001fca00078e0202 */
[----:B-1----:R-:W2:Y:S02]  /*00a0*/  LDG.E R29, desc[UR8][R2.64] ;  /* 0x00000008021d7981 */ /* 0x002ea4000c1e1900 */
[----:B--2---:R-:W-:-:S13]  /*00b0*/  ISETP.NE.AND P0, PT, R29, RZ, PT ;  /* 0x000000ff1d00720c */ /* 0x004fda0003f05270 */
[----:B------:R-:W-:Y:S05]  /*00c0*/  @!P0 EXIT ;  /* 0x000000000000894d */ /* 0x000fea0003800000 */
[----:B------:R-:W0:Y:S01]  /*00d0*/  S2R R12, SR_TID.X ;  /* 0x00000000000c7919 */ /* 0x000e220000002100 */
[----:B------:R-:W1:Y:S02]  /*00e0*/  LDC.64 R2, c[0x0][0x3b8] ;  /* 0x0000ee00ff027b82 */ /* 0x000e640000000a00 */
[----:B-1----:R-:W-:Y:S01]  /*00f0*/  IMAD.WIDE R2, R0, 0x4, R2 ;  /* 0x0000000400027825 */ /* 0x002fe200078e0202 */
[----:B0-----:R-:W-:-:S13]  /*0100*/  ISETP.GE.AND P0, PT, R12, R29, PT ;  /* 0x0000001d0c00720c */ /* 0x001fda0003f06270 */
[----:B------:R-:W2:Y:S01]  /*0110*/  @!P0 LDG.E R3, desc[UR8][R2.64] ;  /* 0x0000000802038981 */ /* 0x000ea2000c1e1900 */
[----:B------:R-:W0:Y:S01]  /*0120*/  @!P0 LDC.64 R8, c[0x0][0x3d0] ;  /* 0x0000f400ff088b82 */ /* 0x000e220000000a00 */
[----:B------:R-:W-:Y:S01]  /*0130*/  BSSY.RECONVERGENT B0, `(.L_x_17) ;  /* 0x00000f3000007945 */ /* 0x000fe20003800200 */
[----:B--2---:R-:W-:-:S04]  /*0140*/  @!P0 IMAD.IADD R7, R3, 0x1, R12 ;  /* 0x0000000103078824 */ /* 0x004fc800078e020c */
[----:B0-----:R-:W-:-:S05]  /*0150*/  @!P0 IMAD.WIDE R8, R7, 0x10, R8 ;  /* 0x0000001007088825 */ /* 0x001fca00078e0208 */
[----:B------:R0:W5:Y:S01]  /*0160*/  @!P0 LDG.E.128 R4, desc[UR8][R8.64] ;  /* 0x0000000808048981 */ /* 0x000162000c1e1d00 */
[----:B------:R-:W-:-:S13]  /*0170*/  ISETP.NE.AND P0, PT, R12, RZ, PT ;  /* 0x000000ff0c00720c */ /* 0x000fda0003f05270 */
[----:B------:R-:W1:Y:S01]  /*0180*/  @!P0 S2R R11, SR_CgaCtaId ;  /* 0x00000000000b8919 */ /* 0x000e620000008800 */
[----:B------:R-:W-:Y:S01]  /*0190*/  @!P0 MOV R16, 0x3f800000 ;  /* 0x3f80000000108802 */ /* 0x000fe20000000f00 */
[----:B------:R-:W-:Y:S01]  /*01a0*/  @!P0 IMAD.MOV.U32 R14, RZ, RZ, -0x40800000 ;  /* 0xbf800000ff0e8424 */ /* 0x000fe200078e00ff */
[----:B------:R-:W-:-:S03]  /*01b0*/  @!P0 MOV R10, 0x400 ;  /* 0x00000400000a8802 */ /* 0x000fc60000000f00 */
[----:B------:R-:W-:Y:S02]  /*01c0*/  IMAD.MOV.U32 R15, RZ, RZ, R14 ;  /* 0x000000ffff0f7224 */ /* 0x000fe400078e000e */
[----:B------:R-:W-:Y:S01]  /*01d0*/  IMAD.MOV.U32 R17, RZ, RZ, R16 ;  /* 0x000000ffff117224 */ /* 0x000fe200078e0010 */
[----:B-1----:R-:W-:-:S05]  /*01e0*/  @!P0 LEA R11, R11, R10, 0x18 ;  /* 0x0000000a0b0b8211 */ /* 0x002fca00078ec0ff */
[----:B------:R0:W-:Y:S04]  /*01f0*/  @!P0 STS.64 [R11], R14 ;  /* 0x0000000e0b008388 */ /* 0x0001e80000000a00 */
[----:B------:R0:W-:Y:S04]  /*0200*/  @!P0 STS [R11+0x8], R14 ;  /* 0x0000080e0b008388 */ /* 0x0001e80000000800 */
[----:B------:R0:W-:Y:S04]  /*0210*/  @!P0 STS.64 [R11+0x10], R16 ;  /* 0x000010100b008388 */ /* 0x0001e80000000a00 */
[----:B------:R0:W-:Y:S01]  /*0220*/  @!P0 STS [R11+0xc], R16 ;  /* 0x00000c100b008388 */ /* 0x0001e20000000800 */
[----:B------:R-:W-:Y:S06]  /*0230*/  BAR.SYNC.DEFER_BLOCKING 0x0 ;  /* 0x0000000000007b1d */ /* 0x000fec0000010000 */
[----:B------:R-:W-:Y:S05]  /*0240*/  @P0 BRA `(.L_x_18) ;  /* 0x0000000c00840947 */ /* 0x000fea0003800000 */
[----:B------:R-:W1:Y:S01]  /*0250*/  LDC R3, c[0x0][0x3d8] ;  /* 0x0000f600ff037b82 */ /* 0x000e620000000800 */
[----:B0-----:R-:W-:Y:S01]  /*0260*/  IABS R15, R0 ;  /* 0x00000000000f7213 */ /* 0x001fe20000000000 */
[----:B------:R-:W0:Y:S06]  /*0270*/  LDCU UR4, c[0x0][0x3dc] ;  /* 0x00007b80ff0477ac */ /* 0x000e2c0008000800 */
[----:B------:R-:W2:Y:S01]  /*0280*/  S2UR UR5, SR_CgaCtaId ;  /* 0x00000000000579c3 */ /* 0x000ea20000008800 */
[-C--:B-1----:R-:W-:Y:S01]  /*0290*/  IABS R2, R3.reuse ;  /* 0x0000000300027213 */ /* 0x082fe20000000000 */
[----:B-----5:R-:W-:-:S03]  /*02a0*/  IMAD R7, R3, R3, RZ ;  /* 0x0000000303077224 */ /* 0x020fc600078e02ff */
[----:B------:R-:W1:Y:S02]  /*02b0*/  I2F.RP R11, R2 ;  /* 0x00000002000b7306 */ /* 0x000e640000209400 */
[-C--:B------:R-:W-:Y:S02]  /*02c0*/  IABS R10, R7.reuse ;  /* 0x00000007000a7213 */ /* 0x080fe40000000000 */
[----:B------:R-:W-:-:S04]  /*02d0*/  IABS R16, R7 ;  /* 0x0000000700107213 */ /* 0x000fc80000000000 */
[----:B------:R-:W3:Y:S01]  /*02e0*/  I2F.RP R14, R10 ;  /* 0x0000000a000e7306 */ /* 0x000ee20000209400 */
[----:B------:R-:W-:-:S07]  /*02f0*/  IADD3 R16, PT, PT, RZ, -R16, RZ ;  /* 0x80000010ff107210 */ /* 0x000fce0007ffe0ff */
[----:B-1----:R-:W1:Y:S08]  /*0300*/  MUFU.RCP R11, R11 ;  /* 0x0000000b000b7308 */ /* 0x002e700000001000 */
[----:B---3--:R-:W-:Y:S01]  /*0310*/  MUFU.RCP R14, R14 ;  /* 0x0000000e000e7308 */ /* 0x008fe20000001000 */
[----:B-1----:R-:W-:-:S07]  /*0320*/  IADD3 R8, PT, PT, R11, 0xffffffe, RZ ;  /* 0x0ffffffe0b087810 */ /* 0x002fce0007ffe0ff */
[----:B------:R1:W3:Y:S02]  /*0330*/  F2I.FTZ.U32.TRUNC.NTZ R9, R8 ;  /* 0x0000000800097305 */ /* 0x0002e4000021f000 */
[----:B-1----:R-:W-:Y:S02]  /*0340*/  IMAD.MOV.U32 R8, RZ, RZ, RZ ;  /* 0x000000ffff087224 */ /* 0x002fe400078e00ff */
[----:B---3--:R-:W-:-:S04]  /*0350*/  IMAD.MOV R13, RZ, RZ, -R9 ;  /* 0x000000ffff0d7224 */ /* 0x008fc800078e0a09 */
[----:B------:R-:W-:-:S04]  /*0360*/  IMAD R13, R13, R2, RZ ;  /* 0x000000020d0d7224 */ /* 0x000fc800078e02ff */
[----:B------:R-:W-:-:S04]  /*0370*/  IMAD.HI.U32 R11, R9, R13, R8 ;  /* 0x0000000d090b7227 */ /* 0x000fc800078e0008 */
[----:B------:R-:W-:Y:S02]  /*0380*/  VIADD R9, R14, 0xffffffe ;  /* 0x0ffffffe0e097836 */ /* 0x000fe40000000000 */
[----:B------:R-:W-:-:S04]  /*0390*/  IMAD.HI.U32 R8, R11, R15, RZ ;  /* 0x0000000f0b087227 */ /* 0x000fc800078e00ff */
[----:B------:R-:W1:Y:S01]  /*03a0*/  F2I.FTZ.U32.TRUNC.NTZ R9, R9 ;  /* 0x0000000900097305 */ /* 0x000e62000021f000 */
[----:B------:R-:W-:-:S05]  /*03b0*/  IADD3 R13, PT, PT, -R8, RZ, RZ ;  /* 0x000000ff080d7210 */ /* 0x000fca0007ffe1ff */
[----:B------:R-:W-:-:S05]  /*03c0*/  IMAD R13, R2, R13, R15 ;  /* 0x0000000d020d7224 */ /* 0x000fca00078e020f */
[----:B------:R-:W-:Y:S01]  /*03d0*/  ISETP.GT.U32.AND P1, PT, R2, R13, PT ;  /* 0x0000000d0200720c */ /* 0x000fe20003f24070 */
[----:B-1----:R-:W-:-:S04]  /*03e0*/  IMAD.MOV R17, RZ, RZ, -R9 ;  /* 0x000000ffff117224 */ /* 0x002fc800078e0a09 */
[----:B------:R-:W-:-:S08]  /*03f0*/  IMAD R17, R17, R10, RZ ;  /* 0x0000000a11117224 */ /* 0x000fd000078e02ff */
[----:B------:R-:W-:Y:S01]  /*0400*/  @!P1 IMAD.IADD R13, R13, 0x1, -R2 ;  /* 0x000000010d0d9824 */ /* 0x000fe200078e0a02 */
[----:B------:R-:W-:-:S04]  /*0410*/  @!P1 IADD3 R8, PT, PT, R8, 0x1, RZ ;  /* 0x0000000108089810 */ /* 0x000fc80007ffe0ff */
[----:B------:R-:W-:Y:S02]  /*0420*/  ISETP.GE.U32.AND P0, PT, R13, R2, PT ;  /* 0x000000020d00720c */ /* 0x000fe40003f06070 */
[----:B------:R-:W-:-:S04]  /*0430*/  LOP3.LUT R13, R0, R3, RZ, 0x3c, !PT ;  /* 0x00000003000d7212 */ /* 0x000fc800078e3cff */
[----:B------:R-:W-:Y:S02]  /*0440*/  ISETP.GE.AND P2, PT, R13, RZ, PT ;  /* 0x000000ff0d00720c */ /* 0x000fe40003f46270 */
[----:B------:R-:W-:-:S05]  /*0450*/  LOP3.LUT R13, RZ, R3, RZ, 0x33, !PT ;  /* 0x00000003ff0d7212 */ /* 0x000fca00078e33ff */
[----:B------:R-:W-:Y:S01]  /*0460*/  @P0 VIADD R8, R8, 0x1 ;  /* 0x0000000108080836 */ /* 0x000fe20000000000 */
[----:B------:R-:W-:-:S04]  /*0470*/  ISETP.NE.AND P0, PT, R3, RZ, PT ;  /* 0x000000ff0300720c */ /* 0x000fc80003f05270 */
[----:B------:R-:W-:Y:S01]  /*0480*/  MOV R14, R8 ;  /* 0x00000008000e7202 */ /* 0x000fe20000000f00 */
[----:B------:R-:W-:-:S04]  /*0490*/  IMAD.MOV.U32 R8, RZ, RZ, RZ ;  /* 0x000000ffff087224 */ /* 0x000fc800078e00ff */
[----:B------:R-:W-:Y:S02]  /*04a0*/  @!P2 IMAD.MOV R14, RZ, RZ, -R14 ;  /* 0x000000ffff0ea224 */ /* 0x000fe400078e0a0e */
[----:B------:R-:W-:-:S03]  /*04b0*/  IMAD.HI.U32 R8, R9, R17, R8 ;  /* 0x0000001109087227 */ /* 0x000fc600078e0008 */
[----:B------:R-:W-:-:S03]  /*04c0*/  SEL R14, R13, R14, !P0 ;  /* 0x0000000e0d0e7207 */ /* 0x000fc60004000000 */
[----:B------:R-:W-:Y:S01]  /*04d0*/  IMAD.HI.U32 R8, R8, R15, RZ ;  /* 0x0000000f08087227 */ /* 0x000fe200078e00ff */
[----:B------:R-:W-:-:S03]  /*04e0*/  IABS R9, R14 ;  /* 0x0000000e00097213 */ /* 0x000fc60000000000 */
[----:B------:R-:W-:Y:S02]  /*04f0*/  IMAD R15, R8, R16, R15 ;  /* 0x00000010080f7224 */ /* 0x000fe400078e020f */
[----:B------:R-:W-:-:S03]  /*0500*/  IMAD.HI.U32 R11, R11, R9, RZ ;  /* 0x000000090b0b7227 */ /* 0x000fc600078e00ff */
[----:B------:R-:W-:Y:S01]  /*0510*/  ISETP.GT.U32.AND P3, PT, R10, R15, PT ;  /* 0x0000000f0a00720c */ /* 0x000fe20003f64070 */
[----:B------:R-:W-:-:S04]  /*0520*/  IMAD.MOV R11, RZ, RZ, -R11 ;  /* 0x000000ffff0b7224 */ /* 0x000fc800078e0a0b */
[----:B------:R-:W-:-:S05]  /*0530*/  IMAD R9, R2, R11, R9 ;  /* 0x0000000b02097224 */ /* 0x000fca00078e0209 */
[----:B------:R-:W-:-:S03]  /*0540*/  ISETP.GT.U32.AND P2, PT, R2, R9, PT ;  /* 0x000000090200720c */ /* 0x000fc60003f44070 */
[----:B------:R-:W-:Y:S02]  /*0550*/  @!P3 IMAD.IADD R15, R15, 0x1, -R10 ;  /* 0x000000010f0fb824 */ /* 0x000fe400078e0a0a */
[----:B------:R-:W-:-:S03]  /*0560*/  @!P3 VIADD R8, R8, 0x1 ;  /* 0x000000010808b836 */ /* 0x000fc60000000000 */
[----:B------:R-:W-:Y:S02]  /*0570*/  ISETP.GE.U32.AND P1, PT, R15, R10, PT ;  /* 0x0000000a0f00720c */ /* 0x000fe40003f26070 */
[----:B------:R-:W-:-:S03]  /*0580*/  LOP3.LUT R10, R0, R7, RZ, 0x3c, !PT ;  /* 0x00000007000a7212 */ /* 0x000fc600078e3cff */
[----:B------:R-:W-:Y:S02]  /*0590*/  @!P2 IADD3 R9, PT, PT, R9, -R2, RZ ;  /* 0x800000020909a210 */ /* 0x000fe40007ffe0ff */
[----:B------:R-:W-:Y:S02]  /*05a0*/  ISETP.GE.AND P4, PT, R10, RZ, PT ;  /* 0x000000ff0a00720c */ /* 0x000fe40003f86270 */
[----:B------:R-:W-:Y:S01]  /*05b0*/  ISETP.NE.AND P2, PT, R7, RZ, PT ;  /* 0x000000ff0700720c */ /* 0x000fe20003f45270 */
[----:B------:R-:W1:Y:S01]  /*05c0*/  LDC.64 R10, c[0x0][0x3c8] ;  /* 0x0000f200ff0a7b82 */ /* 0x000e620000000a00 */
[----:B------:R-:W-:Y:S02]  /*05d0*/  ISETP.GT.U32.AND P3, PT, R2, R9, PT ;  /* 0x000000090200720c */ /* 0x000fe40003f64070 */
[----:B------:R-:W-:Y:S01]  /*05e0*/  @P1 VIADD R8, R8, 0x1 ;  /* 0x0000000108081836 */ /* 0x000fe20000000000 */
[----:B------:R-:W-:Y:S01]  /*05f0*/  ISETP.GE.AND P1, PT, R14, RZ, PT ;  /* 0x000000ff0e00720c */ /* 0x000fe20003f26270 */
[----:B------:R-:W-:-:S04]  /*0600*/  IMAD.MOV R14, RZ, RZ, -R14 ;  /* 0x000000ffff0e7224 */ /* 0x000fc800078e0a0e */
[----:B------:R-:W-:Y:S01]  /*0610*/  IMAD R0, R3, R14, R0 ;  /* 0x0000000e03007224 */ /* 0x000fe200078e0200 */
[----:B------:R-:W-:Y:S02]  /*0620*/  @!P4 IADD3 R8, PT, PT, -R8, RZ, RZ ;  /* 0x000000ff0808c210 */ /* 0x000fe40007ffe1ff */
[----:B------:R-:W-:Y:S02]  /*0630*/  @!P2 LOP3.LUT R8, RZ, R7, RZ, 0x33, !PT ;  /* 0x00000007ff08a212 */ /* 0x000fe400078e33ff */
[----:B------:R-:W-:Y:S02]  /*0640*/  @!P3 IMAD.IADD R9, R9, 0x1, -R2 ;  /* 0x000000010909b824 */ /* 0x000fe400078e0a02 */
[----:B------:R-:W-:Y:S01]  /*0650*/  I2FP.F32.S32 R2, R8 ;  /* 0x0000000800027245 */ /* 0x000fe20000201400 */
[----:B------:R-:W-:Y:S02]  /*0660*/  VIADD R8, R8, 0x1 ;  /* 0x0000000108087836 */ /* 0x000fe40000000000 */
[----:B------:R-:W-:-:S02]  /*0670*/  @!P1 IADD3 R9, PT, PT, -R9, RZ, RZ ;  /* 0x000000ff09099210 */ /* 0x000fc40007ffe1ff */
[----:B0-----:R-:W-:Y:S01]  /*0680*/  FMUL R7, R2, UR4 ;  /* 0x0000000402077c20 */ /* 0x001fe20008400000 */
[----:B------:R-:W-:Y:S01]  /*0690*/  I2FP.F32.S32 R2, R0 ;  /* 0x0000000000027245 */ /* 0x000fe20000201400 */
[----:B------:R-:W-:Y:S01]  /*06a0*/  VIADD R0, R0, 0x1 ;  /* 0x0000000100007836 */ /* 0x000fe20000000000 */
[----:B------:R-:W-:Y:S01]  /*06b0*/  SEL R9, R13, R9, !P0 ;  /* 0x000000090d097207 */ /* 0x000fe20004000000 */
[C---:B-1----:R-:W-:Y:S01]  /*06c0*/  FADD R14, R7.reuse, -R10 ;  /* 0x8000000a070e7221 */ /* 0x042fe20000000000 */
[----:B------:R-:W-:Y:S01]  /*06d0*/  FSETP.GT.AND P2, PT, R7, R10, PT ;  /* 0x0000000a0700720b */ /* 0x000fe20003f44000 */
[----:B------:R-:W-:Y:S01]  /*06e0*/  FMUL R7, R2, UR4 ;  /* 0x0000000402077c20 */ /* 0x000fe20008400000 */
[----:B------:R-:W0:Y:S01]  /*06f0*/  MUFU.RCP R16, R11 ;  /* 0x0000000b00107308 */ /* 0x000e220000001000 */
[----:B------:R-:W-:Y:S02]  /*0700*/  I2FP.F32.S32 R3, R8 ;  /* 0x0000000800037245 */ /* 0x000fe40000201400 */
[----:B------:R-:W-:-:S02]  /*0710*/  I2FP.F32.S32 R8, R9 ;  /* 0x0000000900087245 */ /* 0x000fc40000201400 */
[C---:B------:R-:W-:Y:S01]  /*0720*/  FSETP.GT.AND P0, PT, R7.reuse, R10, PT ;  /* 0x0000000a0700720b */ /* 0x040fe20003f04000 */
[--C-:B------:R-:W-:Y:S01]  /*0730*/  FADD R7, R7, -R10.reuse ;  /* 0x8000000a07077221 */ /* 0x100fe20000000000 */
[----:B------:R-:W-:Y:S01]  /*0740*/  IADD3 R2, PT, PT, R9, 0x1, RZ ;  /* 0x0000000109027810 */ /* 0x000fe20007ffe0ff */
[--C-:B------:R-:W-:Y:S01]  /*0750*/  FFMA R15, R3, UR4, R10.reuse ;  /* 0x00000004030f7c23 */ /* 0x100fe2000800000a */
[----:B------:R-:W-:Y:S01]  /*0760*/  I2FP.F32.S32 R3, R0 ;  /* 0x0000000000037245 */ /* 0x000fe20000201400 */
[----:B------:R-:W-:Y:S01]  /*0770*/  FMUL R13, R8, UR4 ;  /* 0x00000004080d7c20 */ /* 0x000fe20008400000 */
[----:B------:R-:W-:Y:S02]  /*0780*/  I2FP.F32.S32 R9, R2 ;  /* 0x0000000200097245 */ /* 0x000fe40000201400 */
[----:B------:R-:W-:Y:S01]  /*0790*/  FSEL R7, R7, RZ, P0 ;  /* 0x000000ff07077208 */ /* 0x000fe20000000000 */
[--C-:B------:R-:W-:Y:S01]  /*07a0*/  FFMA R3, R3, UR4, R10.reuse ;  /* 0x0000000403037c23 */ /* 0x100fe2000800000a */
[C---:B------:R-:W-:Y:S01]  /*07b0*/  FSETP.GT.AND P1, PT, R13.reuse, R10, PT ;  /* 0x0000000a0d00720b */ /* 0x040fe20003f24000 */
[--C-:B------:R-:W-:Y:S01]  /*07c0*/  FADD R8, R13, -R10.reuse ;  /* 0x8000000a0d087221 */ /* 0x100fe20000000000 */
[----:B------:R-:W-:Y:S01]  /*07d0*/  FFMA R10, R9, UR4, R10 ;  /* 0x00000004090a7c23 */ /* 0x000fe2000800000a */
[----:B------:R-:W-:Y:S01]  /*07e0*/  FSETP.GEU.AND P3, PT, R15, 1, PT ;  /* 0x3f8000000f00780b */ /* 0x000fe20003f6e000 */
[----:B------:R-:W1:Y:S01]  /*07f0*/  FCHK P0, R7, R11 ;  /* 0x0000000b07007302 */ /* 0x000e620000000000 */
[----:B0-----:R-:W-:Y:S01]  /*0800*/  FFMA R13, R16, -R11, 1 ;  /* 0x3f800000100d7423 */ /* 0x001fe2000000080b */
[----:B------:R-:W-:Y:S01]  /*0810*/  FSEL R9, R14, RZ, P2 ;  /* 0x000000ff0e097208 */ /* 0x000fe20001000000 */
[----:B------:R-:W-:Y:S01]  /*0820*/  UMOV UR4, 0x400 ;  /* 0x0000040000047882 */ /* 0x000fe20000000000 */
[----:B------:R-:W-:Y:S01]  /*0830*/  FSETP.GEU.AND P2, PT, R3, 1, PT ;  /* 0x3f8000000300780b */ /* 0x000fe20003f4e000 */
[----:B--2---:R-:W-:Y:S01]  /*0840*/  ULEA UR4, UR5, UR4, 0x18 ;  /* 0x0000000405047291 */ /* 0x004fe2000f8ec0ff */
[----:B------:R-:W-:Y:S01]  /*0850*/  FSEL R0, R15, 0.99999797344207763672, !P3 ;  /* 0x3f7fffde0f007808 */ /* 0x000fe20005800000 */
[----:B------:R-:W-:Y:S01]  /*0860*/  FFMA R16, R16, R13, R16 ;  /* 0x0000000d10107223 */ /* 0x000fe20000000010 */
[----:B------:R-:W-:-:S02]  /*0870*/  FSETP.GEU.AND P3, PT, R10, 1, PT ;  /* 0x3f8000000a00780b */ /* 0x000fc40003f6e000 */
[----:B------:R-:W-:Y:S02]  /*0880*/  FSEL R2, R3, 0.99999797344207763672, !P2 ;  /* 0x3f7fffde03027808 */ /* 0x000fe40005000000 */
[----:B------:R-:W-:Y:S01]  /*0890*/  FSEL R3, R10, 0.99999797344207763672, !P3 ;  /* 0x3f7fffde0a037808 */ /* 0x000fe20005800000 */
[----:B------:R-:W-:Y:S01]  /*08a0*/  FFMA R10, R7, R16, RZ ;  /* 0x00000010070a7223 */ /* 0x000fe200000000ff */
[----:B------:R-:W-:Y:S01]  /*08b0*/  FSEL R8, R8, RZ, P1 ;  /* 0x000000ff08087208 */ /* 0x000fe20000800000 */
[----:B------:R0:W-:Y:S02]  /*08c0*/  STS [UR4+0x8], R0 ;  /* 0x00000800ff007988 */ /* 0x0001e40008000804 */
[----:B------:R-:W-:Y:S02]  /*08d0*/  FFMA R13, R10, -R11, R7 ;  /* 0x8000000b0a0d7223 */ /* 0x000fe40000000007 */
[----:B------:R0:W-:Y:S02]  /*08e0*/  STS [UR4+0xc], R7 ;  /* 0x00000c07ff007988 */ /* 0x0001e40008000804 */
[----:B------:R-:W-:-:S02]  /*08f0*/  FFMA R10, R16, R13, R10 ;  /* 0x0000000d100a7223 */ /* 0x000fc4000000000a */
[----:B------:R0:W-:Y:S04]  /*0900*/  STS.64 [UR4+0x10], R8 ;  /* 0x00001008ff007988 */ /* 0x0001e80008000a04 */
[----:B------:R0:W-:Y:S01]  /*0910*/  STS.64 [UR4], R2 ;  /* 0x00000002ff007988 */ /* 0x0001e20008000a04 */
[----:B-1----:R-:W-:Y:S05]  /*0920*/  @!P0 BRA `(.L_x_19) ;  /* 0x0000000000148947 */ /* 0x002fea0003800000 */
[----:B------:R-:W1:Y:S01]  /*0930*/  LDCU UR4, c[0x0][0x3cc] ;  /* 0x00007980ff0477ac */ /* 0x000e620008000800 */
[----:B------:R-:W-:Y:S01]  /*0940*/  MOV R14, 0x970 ;  /* 0x00000970000e7802 */ /* 0x000fe20000000f00 */
[----:B-1----:R-:W-:-:S07]  /*0950*/  IMAD.U32 R10, RZ, RZ, UR4 ;  /* 0x00000004ff0a7e24 */ /* 0x002fce000f8e00ff */
[----:B0-----:R-:W-:Y:S05]  /*0960*/  CALL.REL.NOINC `($__internal_1_$__cuda_sm3x_div_rn_noftz_f32_slowpath) ;  /* 0x00000040006c7944 */ /* 0x001fea0003c00000 */
[----:B------:R-:W-:-:S07]  /*0970*/  IMAD.MOV.U32 R10, RZ, RZ, R7 ;  /* 0x000000ffff0a7224 */ /* 0x000fce00078e0007 */
.L_x_19:
[----:B------:R-:W1:Y:S01]  /*0980*/  LDC R13, c[0x0][0x3cc] ;  /* 0x0000f300ff0d7b82 */ /* 0x000e620000000800 */
[----:B------:R-:W-:Y:S01]  /*0990*/  F2I.TRUNC.NTZ R11, R10 ;  /* 0x0000000a000b7305 */ /* 0x000fe2000020f100 */
[----:B------:R-:W-:-:S06]  /*09a0*/  UMOV UR4, 0x400 ;  /* 0x0000040000047882 */ /* 0x000fcc0000000000 */
[----:B------:R-:W2:Y:S01]  /*09b0*/  S2UR UR5, SR_CgaCtaId ;  /* 0x00000000000579c3 */ /* 0x000ea20000008800 */
[----:B-1----:R-:W0:Y:S08]  /*09c0*/  MUFU.RCP R14, R13 ;  /* 0x0000000d000e7308 */ /* 0x002e300000001000 */
[----:B------:R-:W1:Y:S01]  /*09d0*/  FCHK P0, R8, R13 ;  /* 0x0000000d08007302 */ /* 0x000e620000000000 */
[----:B--2---:R-:W-:Y:S01]  /*09e0*/  ULEA UR4, UR5, UR4, 0x18 ;  /* 0x0000000405047291 */ /* 0x004fe2000f8ec0ff */
[----:B0-----:R-:W-:-:S08]  /*09f0*/  FFMA R7, R14, -R13, 1 ;  /* 0x3f8000000e077423 */ /* 0x001fd0000000080d */
[----:B------:R0:W-:Y:S01]  /*0a00*/  STS [UR4+0x18], R11 ;  /* 0x0000180bff007988 */ /* 0x0001e20008000804 */
[----:B------:R-:W-:-:S04]  /*0a10*/  FFMA R16, R14, R7, R14 ;  /* 0x000000070e107223 */ /* 0x000fc8000000000e */
[----:B------:R-:W-:-:S04]  /*0a20*/  FFMA R7, R8, R16, RZ ;  /* 0x0000001008077223 */ /* 0x000fc800000000ff */
[----:B------:R-:W-:-:S04]  /*0a30*/  FFMA R14, R7, -R13, R8 ;  /* 0x8000000d070e7223 */ /* 0x000fc80000000008 */
[----:B------:R-:W-:Y:S01]  /*0a40*/  FFMA R7, R16, R14, R7 ;  /* 0x0000000e10077223 */ /* 0x000fe20000000007 */
[----:B01----:R-:W-:Y:S06]  /*0a50*/  @!P0 BRA `(.L_x_20) ;  /* 0x0000000000148947 */ /* 0x003fec0003800000 */
[----:B------:R-:W0:Y:S01]  /*0a60*/  LDCU UR4, c[0x0][0x3cc] ;  /* 0x00007980ff0477ac */ /* 0x000e220008000800 */
[----:B------:R-:W-:Y:S02]  /*0a70*/  MOV R7, R8 ;  /* 0x0000000800077202 */ /* 0x000fe40000000f00 */
[----:B------:R-:W-:Y:S01]  /*0a80*/  MOV R14, 0xab0 ;  /* 0x00000ab0000e7802 */ /* 0x000fe20000000f00 */
[----:B0-----:R-:W-:-:S07]  /*0a90*/  IMAD.U32 R10, RZ, RZ, UR4 ;  /* 0x00000004ff0a7e24 */ /* 0x001fce000f8e00ff */
[----:B------:R-:W-:Y:S05]  /*0aa0*/  CALL.REL.NOINC `($__internal_1_$__cuda_sm3x_div_rn_noftz_f32_slowpath) ;  /* 0x00000040001c7944 */ /* 0x000fea0003c00000 */
.L_x_20:
[----:B------:R-:W0:Y:S01]  /*0ab0*/  LDC R14, c[0x0][0x3cc] ;  /* 0x0000f300ff0e7b82 */ /* 0x000e220000000800 */
[----:B------:R-:W-:Y:S01]  /*0ac0*/  F2I.TRUNC.NTZ R8, R7 ;  /* 0x0000000700087305 */ /* 0x000fe2000020f100 */
[----:B------:R-:W-:-:S06]  /*0ad0*/  UMOV UR4, 0x400 ;  /* 0x0000040000047882 */ /* 0x000fcc0000000000 */
[----:B------:R-:W1:Y:S01]  /*0ae0*/  S2UR UR5, SR_CgaCtaId ;  /* 0x00000000000579c3 */ /* 0x000e620000008800 */
[----:B0-----:R-:W0:Y:S08]  /*0af0*/  MUFU.RCP R13, R14 ;  /* 0x0000000e000d7308 */ /* 0x001e300000001000 */
[----:B------:R-:W2:Y:S01]  /*0b00*/  FCHK P0, R9, R14 ;  /* 0x0000000e09007302 */ /* 0x000ea20000000000 */
[----:B-1----:R-:W-:Y:S01]  /*0b10*/  ULEA UR4, UR5, UR4, 0x18 ;  /* 0x0000000405047291 */ /* 0x002fe2000f8ec0ff */
[----:B0-----:R-:W-:-:S08]  /*0b20*/  FFMA R10, R13, -R14, 1 ;  /* 0x3f8000000d0a7423 */ /* 0x001fd0000000080e */
[----:B------:R0:W-:Y:S01]  /*0b30*/  STS [UR4+0x20], R8 ;  /* 0x00002008ff007988 */ /* 0x0001e20008000804 */
[----:B------:R-:W-:-:S04]  /*0b40*/  FFMA R15, R13, R10, R13 ;  /* 0x0000000a0d0f7223 */ /* 0x000fc8000000000d */
[----:B------:R-:W-:-:S04]  /*0b50*/  FFMA R10, R9, R15, RZ ;  /* 0x0000000f090a7223 */ /* 0x000fc800000000ff */
[----:B------:R-:W-:-:S04]  /*0b60*/  FFMA R13, R10, -R14, R9 ;  /* 0x8000000e0a0d7223 */ /* 0x000fc80000000009 */
[----:B------:R-:W-:Y:S01]  /*0b70*/  FFMA R10, R15, R13, R10 ;  /* 0x0000000d0f0a7223 */ /* 0x000fe2000000000a */
[----:B0-2---:R-:W-:Y:S06]  /*0b80*/  @!P0 BRA `(.L_x_21) ;  /* 0x0000000000188947 */ /* 0x005fec0003800000 */
[----:B------:R-:W0:Y:S01]  /*0b90*/  LDCU UR4, c[0x0][0x3cc] ;  /* 0x00007980ff0477ac */ /* 0x000e220008000800 */
[----:B------:R-:W-:Y:S01]  /*0ba0*/  IMAD.MOV.U32 R7, RZ, RZ, R9 ;  /* 0x000000ffff077224 */ /* 0x000fe200078e0009 */
[----:B------:R-:W-:Y:S02]  /*0bb0*/  MOV R14, 0xbe0 ;  /* 0x00000be0000e7802 */ /* 0x000fe40000000f00 */
[----:B0-----:R-:W-:-:S07]  /*0bc0*/  MOV R10, UR4 ;  /* 0x00000004000a7c02 */ /* 0x001fce0008000f00 */
[----:B------:R-:W-:Y:S05]  /*0bd0*/  CALL.REL.NOINC `($__internal_1_$__cuda_sm3x_div_rn_noftz_f32_slowpath) ;  /* 0x0000003c00d07944 */ /* 0x000fea0003c00000 */
[----:B------:R-:W-:-:S07]  /*0be0*/  IMAD.MOV.U32 R10, RZ, RZ, R7 ;  /* 0x000000ffff0a7224 */ /* 0x000fce00078e0007 */
.L_x_21:
        /* <DEDUP_REMOVED lines=19> */
.L_x_22:
        /* <DEDUP_REMOVED lines=16> */
[----:B------:R-:W-:Y:S01]  /*0e20*/  MOV R14, 0xe50 ;  /* 0x00000e50000e7802 */ /* 0x000fe20000000f00 */
[----:B0-----:R-:W-:-:S07]  /*0e30*/  IMAD.U32 R10, RZ, RZ, UR4 ;  /* 0x00000004ff0a7e24 */ /* 0x001fce000f8e00ff */
[----:B------:R-:W-:Y:S05]  /*0e40*/  CALL.REL.NOINC `($__internal_1_$__cuda_sm3x_div_rn_noftz_f32_slowpath) ;  /* 0x0000003c00347944 */ /* 0x000fea0003c00000 */
[----:B------:R-:W-:-:S07]  /*0e50*/  MOV R10, R7 ;  /* 0x00000007000a7202 */ /* 0x000fce0000000f00 */
.L_x_23:
        /* <DEDUP_REMOVED lines=19> */
.L_x_24:
[----:B------:R-:W0:Y:S01]  /*0f90*/  S2UR UR5, SR_CgaCtaId ;  /* 0x00000000000579c3 */ /* 0x000e220000008800 */
[----:B------:R-:W1:Y:S01]  /*0fa0*/  F2I.TRUNC.NTZ R0, R7 ;  /* 0x0000000700007305 */ /* 0x000e62000020f100 */
[----:B------:R-:W-:Y:S01]  /*0fb0*/  IADD3 R2, PT, PT, -R11, R2, RZ ;  /* 0x000000020b027210 */ /* 0x000fe20007ffe1ff */
[----:B------:R-:W-:Y:S01]  /*0fc0*/  IMAD.IADD R3, R3, 0x1, -R8 ;  /* 0x0000000103037824 */ /* 0x000fe200078e0a08 */
[----:B------:R-:W-:-:S03]  /*0fd0*/  UMOV UR4, 0x400 ;  /* 0x0000040000047882 */ /* 0x000fc60000000000 */
[----:B------:R-:W-:-:S05]  /*0fe0*/  IMAD R3, R2, R3, R3 ;  /* 0x0000000302037224 */ /* 0x000fca00078e0203 */
[----:B------:R-:W-:Y:S01]  /*0ff0*/  IADD3 R3, PT, PT, R2, R3, RZ ;  /* 0x0000000302037210 */ /* 0x000fe20007ffe0ff */
[----:B-1----:R-:W-:-:S04]  /*1000*/  IMAD.IADD R8, R0, 0x1, -R9 ;  /* 0x0000000100087824 */ /* 0x002fc800078e0a09 */
[----:B------:R-:W-:Y:S01]  /*1010*/  IMAD R8, R3, R8, R8 ;  /* 0x0000000803087224 */ /* 0x000fe200078e0208 */
[----:B0-----:R-:W-:-:S04]  /*1020*/  ULEA UR4, UR5, UR4, 0x18 ;  /* 0x0000000405047291 */ /* 0x001fc8000f8ec0ff */
[----:B------:R-:W-:-:S05]  /*1030*/  IADD3 R8, PT, PT, R3, 0x1, R8 ;  /* 0x0000000103087810 */ /* 0x000fca0007ffe008 */
[----:B------:R1:W-:Y:S04]  /*1040*/  STS [UR4+0x2c], R0 ;  /* 0x00002c00ff007988 */ /* 0x0003e80008000804 */
[----:B------:R1:W-:Y:S02]  /*1050*/  STS [UR4+0x30], R8 ;  /* 0x00003008ff007988 */ /* 0x0003e40008000804 */
.L_x_18:
[----:B------:R-:W-:Y:S05]  /*1060*/  BSYNC.RECONVERGENT B0 ;  /* 0x0000000000007941 */ /* 0x000fea0003800200 */
.L_x_17:
[----:B------:R-:W2:Y:S08]  /*1070*/  S2UR UR5, SR_CgaCtaId ;  /* 0x00000000000579c3 */ /* 0x000eb00000008800 */
[----:B------:R-:W-:Y:S06]  /*1080*/  BAR.SYNC.DEFER_BLOCKING 0x0 ;  /* 0x0000000000007b1d */ /* 0x000fec0000010000 */
[----:B------:R-:W-:-:S02]  /*1090*/  UMOV UR4, 0x400 ;  /* 0x0000040000047882 */ /* 0x000fc40000000000 */
[----:B--2---:R-:W-:Y:S01]  /*10a0*/  ULEA UR4, UR5, UR4, 0x18 ;  /* 0x0000000405047291 */ /* 0x004fe2000f8ec0ff */
[----:B------:R-:W2:Y:S08]  /*10b0*/  LDCU UR5, c[0x0][0x384] ;  /* 0x00007080ff0577ac */ /* 0x000eb00008000800 */
[----:B------:R-:W3:Y:S01]  /*10c0*/  LDS R2, [UR4+0x30] ;  /* 0x00003004ff027984 */ /* 0x000ee20008000800 */
[----:B--2---:R-:W-:-:S04]  /*10d0*/  I2FP.F32.S32 R10, UR5 ;  /* 0x00000005000a7c45 */ /* 0x004fc80008201400 */
[----:B------:R-:W0:Y:S02]  /*10e0*/  MUFU.RCP R3, R10 ;  /* 0x0000000a00037308 */ /* 0x000e240000001000 */
[----:B01----:R-:W-:-:S04]  /*10f0*/  FFMA R8, -R10, R3, 1 ;  /* 0x3f8000000a087423 */ /* 0x003fc80000000103 */
[----:B------:R-:W-:Y:S01]  /*1100*/  FFMA R3, R3, R8, R3 ;  /* 0x0000000803037223 */ /* 0x000fe20000000003 */
[----:B---3--:R-:W-:-:S04]  /*1110*/  I2FP.F32.S32 R0, R2 ;  /* 0x0000000200007245 */ /* 0x008fc80000201400 */
[----:B------:R-:W0:Y:S01]  /*1120*/  FCHK P0, R0, R10 ;  /* 0x0000000a00007302 */ /* 0x000e220000000000 */
[----:B------:R-:W-:-:S04]  /*1130*/  FFMA R8, R0, R3, RZ ;  /* 0x0000000300087223 */ /* 0x000fc800000000ff */
[----:B-----5:R-:W-:-:S04]  /*1140*/  FFMA R7, -R10, R8, R0 ;  /* 0x000000080a077223 */ /* 0x020fc80000000100 */
[----:B------:R-:W-:Y:S01]  /*1150*/  FFMA R3, R3, R7, R8 ;  /* 0x0000000703037223 */ /* 0x000fe20000000008 */
[----:B0-----:R-:W-:Y:S06]  /*1160*/  @!P0 BRA `(.L_x_25) ;  /* 0x0000000000108947 */ /* 0x001fec0003800000 */
[----:B------:R-:W-:Y:S01]  /*1170*/  IMAD.MOV.U32 R7, RZ, RZ, R0 ;  /* 0x000000ffff077224 */ /* 0x000fe200078e0000 */
[----:B------:R-:W-:-:S07]  /*1180*/  MOV R14, 0x11a0 ;  /* 0x000011a0000e7802 */ /* 0x000fce0000000f00 */
[----:B------:R-:W-:Y:S05]  /*1190*/  CALL.REL.NOINC `($__internal_1_$__cuda_sm3x_div_rn_noftz_f32_slowpath) ;  /* 0x0000003800607944 */ /* 0x000fea0003c00000 */
[----:B------:R-:W-:-:S07]  /*11a0*/  IMAD.MOV.U32 R3, RZ, RZ, R7 ;  /* 0x000000ffff037224 */ /* 0x000fce00078e0007 */
.L_x_25:
[----:B------:R-:W0:Y:S01]  /*11b0*/  F2I.CEIL.NTZ R3, R3 ;  /* 0x0000000300037305 */ /* 0x000e22000020b100 */
[----:B------:R-:W-:Y:S01]  /*11c0*/  BSSY.RECONVERGENT B0, `(.L_x_26) ;  /* 0x000005c000007945 */ /* 0x000fe20003800200 */
[C---:B0-----:R-:W-:Y:S01]  /*11d0*/  IMAD R7, R3.reuse, R12, RZ ;  /* 0x0000000c03077224 */ /* 0x041fe200078e02ff */
[----:B------:R-:W-:-:S04]  /*11e0*/  ISETP.GE.AND P0, PT, R3, 0x1, PT ;  /* 0x000000010300780c */ /* 0x000fc80003f06270 */
[----:B------:R-:W-:-:S13]  /*11f0*/  ISETP.GE.OR P0, PT, R7, R2, !P0 ;  /* 0x000000020700720c */ /* 0x000fda0004706670 */
[----:B------:R-:W-:Y:S05]  /*1200*/  @P0 BRA `(.L_x_27) ;  /* 0x00000004005c0947 */ /* 0x000fea0003800000 */
[C---:B------:R-:W-:Y:S01]  /*1210*/  VIADDMNMX R2, R7.reuse, R3, R2, PT ;  /* 0x0000000307027246 */ /* 0x040fe20003800102 */
[----:B------:R-:W-:Y:S03]  /*1220*/  BSSY.RECONVERGENT B1, `(.L_x_28) ;  /* 0x0000023000017945 */ /* 0x000fe60003800200 */
[----:B------:R-:W-:-:S04]  /*1230*/  VIADDMNMX R2, R7, 0x1, R2, !PT ;  /* 0x0000000107027846 */ /* 0x000fc80007800102 */
[C---:B------:R-:W-:Y:S01]  /*1240*/  IADD3 R8, PT, PT, -R7.reuse, R2, RZ ;  /* 0x0000000207087210 */ /* 0x040fe20007ffe1ff */
[----:B------:R-:W-:-:S03]  /*1250*/  IMAD.IADD R2, R7, 0x1, -R2 ;  /* 0x0000000107027824 */ /* 0x000fc600078e0a02 */
[----:B------:R-:W-:Y:S02]  /*1260*/  LOP3.LUT R10, R8, 0xf, RZ, 0xc0, !PT ;  /* 0x0000000f080a7812 */ /* 0x000fe400078ec0ff */
[----:B------:R-:W-:Y:S02]  /*1270*/  ISETP.GT.U32.AND P0, PT, R2, -0x10, PT ;  /* 0xfffffff00200780c */ /* 0x000fe40003f04070 */
[----:B------:R-:W-:-:S11]  /*1280*/  ISETP.NE.AND P1, PT, R10, RZ, PT ;  /* 0x000000ff0a00720c */ /* 0x000fd60003f25270 */
[----:B------:R-:W-:Y:S05]  /*1290*/  @P0 BRA `(.L_x_29) ;  /* 0x00000000006c0947 */ /* 0x000fea0003800000 */
[----:B------:R-:W0:Y:S01]  /*12a0*/  S2R R3, SR_CgaCtaId ;  /* 0x0000000000037919 */ /* 0x000e220000008800 */
[----:B------:R-:W-:Y:S01]  /*12b0*/  MOV R2, 0x400 ;  /* 0x0000040000027802 */ /* 0x000fe20000000f00 */
[----:B------:R-:W-:Y:S01]  /*12c0*/  HFMA2 R0, -RZ, RZ, 0, 0 ;  /* 0x00000000ff007431 */ /* 0x000fe200000001ff */
[----:B------:R-:W-:-:S03]  /*12d0*/  LOP3.LUT R9, R8, 0xfffffff0, RZ, 0xc0, !PT ;  /* 0xfffffff008097812 */ /* 0x000fc600078ec0ff */
[----:B------:R-:W-:-:S05]  /*12e0*/  VIADD R2, R2, 0x25c0 ;  /* 0x000025c002027836 */ /* 0x000fca0000000000 */
[----:B0-----:R-:W-:-:S07]  /*12f0*/  LEA R2, R3, R2, 0x18 ;  /* 0x0000000203027211 */ /* 0x001fce00078ec0ff */
.L_x_30:
[C---:B0-----:R-:W-:Y:S01]  /*1300*/  IMAD R3, R7.reuse, 0x4, R2 ;  /* 0x0000000407037824 */ /* 0x041fe200078e0202 */
[----:B------:R-:W-:Y:S01]  /*1310*/  IADD3 R7, PT, PT, R7, 0x10, RZ ;  /* 0x0000001007077810 */ /* 0x000fe20007ffe0ff */
[----:B------:R-:W-:-:S03]  /*1320*/  VIADD R0, R0, 0x10 ;  /* 0x0000001000007836 */ /* 0x000fc60000000000 */
[----:B------:R0:W-:Y:S02]  /*1330*/  STS [R3], RZ ;  /* 0x000000ff03007388 */ /* 0x0001e40000000800 */
[----:B------:R-:W-:Y:S02]  /*1340*/  ISETP.NE.AND P0, PT, R0, R9, PT ;  /* 0x000000090000720c */ /* 0x000fe40003f05270 */
[----:B------:R0:W-:Y:S04]  /*1350*/  STS [R3+0x4], RZ ;  /* 0x000004ff03007388 */ /* 0x0001e80000000800 */
        /* <DEDUP_REMOVED lines=13> */
[----:B------:R0:W-:Y:S01]  /*1430*/  STS [R3+0x3c], RZ ;  /* 0x00003cff03007388 */ /* 0x0001e20000000800 */
[----:B------:R-:W-:Y:S05]  /*1440*/  @P0 BRA `(.L_x_30) ;  /* 0xfffffffc00ac0947 */ /* 0x000fea000383ffff */
.L_x_29:
[----:B------:R-:W-:Y:S05]  /*1450*/  BSYNC.RECONVERGENT B1 ;  /* 0x0000000000017941 */ /* 0x000fea0003800200 */
.L_x_28:
[----:B------:R-:W-:Y:S05]  /*1460*/  @!P1 BRA `(.L_x_27) ;  /* 0x0000000000c49947 */ /* 0x000fea0003800000 */
[----:B------:R-:W-:Y:S01]  /*1470*/  ISETP.GE.U32.AND P0, PT, R10, 0x8, PT ;  /* 0x000000080a00780c */ /* 0x000fe20003f06070 */
[----:B------:R-:W-:Y:S01]  /*1480*/  BSSY.RECONVERGENT B1, `(.L_x_31) ;  /* 0x0000012000017945 */ /* 0x000fe20003800200 */
[----:B------:R-:W-:-:S04]  /*1490*/  LOP3.LUT R2, R8, 0x7, RZ, 0xc0, !PT ;  /* 0x0000000708027812 */ /* 0x000fc800078ec0ff */
[----:B------:R-:W-:-:S07]  /*14a0*/  ISETP.NE.AND P1, PT, R2, RZ, PT ;  /* 0x000000ff0200720c */ /* 0x000fce0003f25270 */
[----:B------:R-:W-:Y:S06]  /*14b0*/  @!P0 BRA `(.L_x_32) ;  /* 0x0000000000388947 */ /* 0x000fec0003800000 */
[----:B------:R-:W1:Y:S01]  /*14c0*/  S2UR UR5, SR_CgaCtaId ;  /* 0x00000000000579c3 */ /* 0x000e620000008800 */
[----:B------:R-:W-:Y:S02]  /*14d0*/  UMOV UR4, 0x400 ;  /* 0x0000040000047882 */ /* 0x000fe40000000000 */
[----:B------:R-:W-:-:S04]  /*14e0*/  UIADD3 UR4, UPT, UPT, UR4, 0x25c0, URZ ;  /* 0x000025c004047890 */ /* 0x000fc8000fffe0ff */
[----:B-1----:R-:W-:-:S06]  /*14f0*/  ULEA UR4, UR5, UR4, 0x18 ;  /* 0x0000000405047291 */ /* 0x002fcc000f8ec0ff */
[C---:B------:R-:W-:Y:S01]  /*1500*/  LEA R0, R7.reuse, UR4, 0x2 ;  /* 0x0000000407007c11 */ /* 0x040fe2000f8e10ff */
[----:B------:R-:W-:-:S04]  /*1510*/  VIADD R7, R7, 0x8 ;  /* 0x0000000807077836 */ /* 0x000fc80000000000 */
[----:B------:R1:W-:Y:S04]  /*1520*/  STS [R0], RZ ;  /* 0x000000ff00007388 */ /* 0x0003e80000000800 */
[----:B------:R1:W-:Y:S04]  /*1530*/  STS [R0+0x4], RZ ;  /* 0x000004ff00007388 */ /* 0x0003e80000000800 */
[----:B------:R1:W-:Y:S04]  /*1540*/  STS [R0+0x8], RZ ;  /* 0x000008ff00007388 */ /* 0x0003e80000000800 */
[----:B------:R1:W-:Y:S04]  /*1550*/  STS [R0+0xc], RZ ;  /* 0x00000cff00007388 */ /* 0x0003e80000000800 */
[----:B------:R1:W-:Y:S04]  /*1560*/  STS [R0+0x10], RZ ;  /* 0x000010ff00007388 */ /* 0x0003e80000000800 */
[----:B------:R1:W-:Y:S04]  /*1570*/  STS [R0+0x14], RZ ;  /* 0x000014ff00007388 */ /* 0x0003e80000000800 */
[----:B------:R1:W-:Y:S04]  /*1580*/  STS [R0+0x18], RZ ;  /* 0x000018ff00007388 */ /* 0x0003e80000000800 */
[----:B------:R1:W-:Y:S02]  /*1590*/  STS [R0+0x1c], RZ ;  /* 0x00001cff00007388 */ /* 0x0003e40000000800 */
.L_x_32:
[----:B------:R-:W-:Y:S05]  /*15a0*/  BSYNC.RECONVERGENT B1 ;  /* 0x0000000000017941 */ /* 0x000fea0003800200 */
.L_x_31:
[----:B------:R-:W-:Y:S05]  /*15b0*/  @!P1 BRA `(.L_x_27) ;  /* 0x0000000000709947 */ /* 0x000fea0003800000 */
[----:B------:R-:W-:Y:S01]  /*15c0*/  ISETP.GE.U32.AND P0, PT, R2, 0x4, PT ;  /* 0x000000040200780c */ /* 0x000fe20003f06070 */
[----:B------:R-:W-:Y:S01]  /*15d0*/  BSSY.RECONVERGENT B1, `(.L_x_33) ;  /* 0x000000e000017945 */ /* 0x000fe20003800200 */
[----:B0-----:R-:W-:-:S04]  /*15e0*/  LOP3.LUT R3, R8, 0x3, RZ, 0xc0, !PT ;  /* 0x0000000308037812 */ /* 0x001fc800078ec0ff */
[----:B------:R-:W-:-:S07]  /*15f0*/  ISETP.NE.AND P1, PT, R3, RZ, PT ;  /* 0x000000ff0300720c */ /* 0x000fce0003f25270 */
[----:B------:R-:W-:Y:S06]  /*1600*/  @!P0 BRA `(.L_x_34) ;  /* 0x0000000000288947 */ /* 0x000fec0003800000 */
[----:B------:R-:W0:Y:S01]  /*1610*/  S2UR UR5, SR_CgaCtaId ;  /* 0x00000000000579c3 */ /* 0x000e220000008800 */
[----:B------:R-:W-:Y:S02]  /*1620*/  UMOV UR4, 0x400 ;  /* 0x0000040000047882 */ /* 0x000fe40000000000 */
[----:B------:R-:W-:-:S04]  /*1630*/  UIADD3 UR4, UPT, UPT, UR4, 0x25c0, URZ ;  /* 0x000025c004047890 */ /* 0x000fc8000fffe0ff */
[----:B0-----:R-:W-:-:S06]  /*1640*/  ULEA UR4, UR5, UR4, 0x18 ;  /* 0x0000000405047291 */ /* 0x001fcc000f8ec0ff */
[C---:B-1----:R-:W-:Y:S01]  /*1650*/  LEA R0, R7.reuse, UR4, 0x2 ;  /* 0x0000000407007c11 */ /* 0x042fe2000f8e10ff */
[----:B------:R-:W-:-:S04]  /*1660*/  VIADD R7, R7, 0x4 ;  /* 0x0000000407077836 */ /* 0x000fc80000000000 */
[----:B------:R0:W-:Y:S04]  /*1670*/  STS [R0], RZ ;  /* 0x000000ff00007388 */ /* 0x0001e80000000800 */
[----:B------:R0:W-:Y:S04]  /*1680*/  STS [R0+0x4], RZ ;  /* 0x000004ff00007388 */ /* 0x0001e80000000800 */
[----:B------:R0:W-:Y:S04]  /*1690*/  STS [R0+0x8], RZ ;  /* 0x000008ff00007388 */ /* 0x0001e80000000800 */
[----:B------:R0:W-:Y:S02]  /*16a0*/  STS [R0+0xc], RZ ;  /* 0x00000cff00007388 */ /* 0x0001e40000000800 */
.L_x_34:
[----:B------:R-:W-:Y:S05]  /*16b0*/  BSYNC.RECONVERGENT B1 ;  /* 0x0000000000017941 */ /* 0x000fea0003800200 */
.L_x_33:
[----:B------:R-:W-:Y:S05]  /*16c0*/  @!P1 BRA `(.L_x_27) ;  /* 0x00000000002c9947 */ /* 0x000fea0003800000 */
[----:B------:R-:W2:Y:S01]  /*16d0*/  S2R R9, SR_CgaCtaId ;  /* 0x0000000000097919 */ /* 0x000ea20000008800 */
[----:B01----:R-:W-:-:S04]  /*16e0*/  MOV R0, 0x400 ;  /* 0x0000040000007802 */ /* 0x003fc80000000f00 */
[----:B------:R-:W-:Y:S01]  /*16f0*/  IADD3 R2, PT, PT, R0, 0x25c0, RZ ;  /* 0x000025c000027810 */ /* 0x000fe20007ffe0ff */
[----:B------:R-:W-:-:S03]  /*1700*/  IMAD.MOV.U32 R0, RZ, RZ, RZ ;  /* 0x000000ffff007224 */ /* 0x000fc600078e00ff */
[----:B--2---:R-:W-:-:S07]  /*1710*/  LEA R2, R9, R2, 0x18 ;  /* 0x0000000209027211 */ /* 0x004fce00078ec0ff */
.L_x_35:
[C---:B------:R-:W-:Y:S01]  /*1720*/  IMAD R8, R7.reuse, 0x4, R2 ;  /* 0x0000000407087824 */ /* 0x040fe200078e0202 */
[----:B------:R-:W-:Y:S01]  /*1730*/  IADD3 R0, PT, PT, R0, 0x1, RZ ;  /* 0x0000000100007810 */ /* 0x000fe20007ffe0ff */
[----:B------:R-:W-:-:S03]  /*1740*/  VIADD R7, R7, 0x1 ;  /* 0x0000000107077836 */ /* 0x000fc60000000000 */
[----:B------:R2:W-:Y:S01]  /*1750*/  STS [R8], RZ ;  /* 0x000000ff08007388 */ /* 0x0005e20000000800 */
[----:B------:R-:W-:-:S13]  /*1760*/  ISETP.NE.AND P0, PT, R0, R3, PT ;  /* 0x000000030000720c */ /* 0x000fda0003f05270 */
[----:B--2---:R-:W-:Y:S05]  /*1770*/  @P0 BRA `(.L_x_35) ;  /* 0xfffffffc00e80947 */ /* 0x004fea000383ffff */
.L_x_27:
[----:B------:R-:W-:Y:S05]  /*1780*/  BSYNC.RECONVERGENT B0 ;  /* 0x0000000000007941 */ /* 0x000fea0003800200 */
.L_x_26:
[----:B------:R-:W-:Y:S01]  /*1790*/  BAR.SYNC.DEFER_BLOCKING 0x0 ;  /* 0x0000000000007b1d */ /* 0x000fe20000010000 */
[----:B------:R-:W-:-:S05]  /*17a0*/  ISETP.NE.AND P0, PT, R12, RZ, PT ;  /* 0x000000ff0c00720c */ /* 0x000fca0003f05270 */
[----:B------:R-:W-:Y:S08]  /*17b0*/  BSSY.RECONVERGENT B0, `(.L_x_36) ;  /* 0x0000164000007945 */ /* 0x000ff00003800200 */
[----:B------:R-:W-:Y:S05]  /*17c0*/  @P0 BRA `(.L_x_37) ;  /* 0x0000001400880947 */ /* 0x000fea0003800000 */
[----:B------:R-:W2:Y:S01]  /*17d0*/  S2UR UR10, SR_CgaCtaId ;  /* 0x00000000000a79c3 */ /* 0x000ea20000008800 */
[----:B------:R-:W-:Y:S02]  /*17e0*/  UMOV UR7, 0x400 ;  /* 0x0000040000077882 */ /* 0x000fe40000000000 */
[----:B--2---:R-:W-:-:S09]  /*17f0*/  ULEA UR4, UR10, UR7, 0x18 ;  /* 0x000000070a047291 */ /* 0x004fd2000f8ec0ff */
[----:B01----:R-:W0:Y:S02]  /*1800*/  LDS R0, [UR4+0x30] ;  /* 0x00003004ff007984 */ /* 0x003e240008000800 */
[----:B0-----:R-:W-:-:S13]  /*1810*/  R2UR UR5, R0 ;  /* 0x00000000000572ca */ /* 0x001fda00000e0000 */
[----:B------:R-:W-:-:S09]  /*1820*/  UISETP.GE.AND UP0, UPT, UR5, 0x1, UPT ;  /* 0x000000010500788c */ /* 0x000fd2000bf06270 */
[----:B------:R-:W-:Y:S05]  /*1830*/  BRA.U !UP0, `(.L_x_38) ;  /* 0x00000015084c7547 */ /* 0x000fea000b800000 */
[----:B------:R-:W0:Y:S01]  /*1840*/  LDS.64 R2, [UR4+0x18] ;  /* 0x00001804ff027984 */ /* 0x000e220008000a00 */
[----:B------:R-:W-:Y:S01]  /*1850*/  UISETP.GE.U32.AND UP0, UPT, UR5, 0x4, UPT ;  /* 0x000000040500788c */ /* 0x000fe2000bf06070 */
[----:B------:R-:W-:Y:S02]  /*1860*/  IMAD.MOV.U32 R16, RZ, RZ, RZ ;  /* 0x000000ffff107224 */ /* 0x000fe400078e00ff */
[----:B------:R-:W1:Y:S01]  /*1870*/  LDS.128 R8, [UR4+0x20] ;  /* 0x00002004ff087984 */ /* 0x000e620008000c00 */
[----:B0-----:R-:W-:Y:S01]  /*1880*/  IADD3 R3, PT, PT, R3, -R2, RZ ;  /* 0x8000000203037210 */ /* 0x001fe20007ffe0ff */
[----:B-1----:R-:W-:-:S04]  /*1890*/  IMAD.IADD R0, R9, 0x1, -R8 ;  /* 0x0000000109007824 */ /* 0x002fc800078e0a08 */
[C---:B------:R-:W-:Y:S02]  /*18a0*/  IMAD R7, R3.reuse, R0, R0 ;  /* 0x0000000003077224 */ /* 0x040fe400078e0200 */
[----:B------:R-:W-:-:S05]  /*18b0*/  VIADD R0, R3, 0x1 ;  /* 0x0000000103007836 */ /* 0x000fca0000000000 */
[----:B------:R-:W-:Y:S01]  /*18c0*/  IADD3 R3, PT, PT, R0, R7, RZ ;  /* 0x0000000700037210 */ /* 0x000fe20007ffe0ff */
[----:B------:R-:W-:Y:S06]  /*18d0*/  BRA.U !UP0, `(.L_x_39) ;  /* 0x0000000d08d07547 */ /* 0x000fec000b800000 */
[----:B------:R-:W-:Y:S01]  /*18e0*/  IABS R7, R3 ;  /* 0x0000000300077213 */ /* 0x000fe20000000000 */
[----:B------:R-:W0:Y:S01]  /*18f0*/  LDS R11, [UR4+0x25c0] ;  /* 0x0025c004ff0b7984 */ /* 0x000e220008000800 */
[----:B------:R-:W1:Y:S02]  /*1900*/  LDCU UR12, c[0x0][0x380] ;  /* 0x00007000ff0c77ac */ /* 0x000e640008000800 */
[----:B------:R-:W2:Y:S01]  /*1910*/  I2F.RP R14, R7 ;  /* 0x00000007000e7306 */ /* 0x000ea20000209400 */
[----:B------:R-:W-:-:S07]  /*1920*/  UMOV UR4, URZ ;  /* 0x000000ff00047c82 */ /* 0x000fce0008000000 */
[----:B--2---:R-:W2:Y:S02]  /*1930*/  MUFU.RCP R14, R14 ;  /* 0x0000000e000e7308 */ /* 0x004ea40000001000 */
[----:B--2---:R-:W-:-:S06]  /*1940*/  VIADD R12, R14, 0xffffffe ;  /* 0x0ffffffe0e0c7836 */ /* 0x004fcc0000000000 */
[----:B------:R2:W3:Y:S02]  /*1950*/  F2I.FTZ.U32.TRUNC.NTZ R13, R12 ;  /* 0x0000000c000d7305 */ /* 0x0004e4000021f000 */
[----:B--2---:R-:W-:Y:S01]  /*1960*/  MOV R12, RZ ;  /* 0x000000ff000c7202 */ /* 0x004fe20000000f00 */
[----:B---3--:R-:W-:-:S04]  /*1970*/  IMAD.MOV R16, RZ, RZ, -R13 ;  /* 0x000000ffff107224 */ /* 0x008fc800078e0a0d */
[----:B------:R-:W-:-:S04]  /*1980*/  IMAD R9, R16, R7, RZ ;  /* 0x0000000710097224 */ /* 0x000fc800078e02ff */
[----:B01----:R-:W-:-:S07]  /*1990*/  IMAD.HI.U32 R9, R13, R9, R12 ;  /* 0x000000090d097227 */ /* 0x003fce00078e000c */
.L_x_40:
[----:B------:R-:W-:Y:S01]  /*19a0*/  IABS R12, R3 ;  /* 0x00000003000c7213 */ /* 0x000fe20000000000 */
[----:B------:R-:W-:Y:S02]  /*19b0*/  UIADD3 UR6, UPT, UPT, UR4, 0x1, URZ ;  /* 0x0000000104067890 */ /* 0x000fe4000fffe0ff */
[----:B------:R-:W-:Y:S01]  /*19c0*/  IABS R19, UR4 ;  /* 0x0000000400137c13 */ /* 0x000fe20008000000 */
[----:B------:R-:W-:Y:S01]  /*19d0*/  UIADD3 UR7, UPT, UPT, UR4, 0x2, URZ ;  /* 0x0000000204077890 */ /* 0x000fe2000fffe0ff */
[----:B------:R-:W-:Y:S01]  /*19e0*/  IABS R20, R0 ;  /* 0x0000000000147213 */ /* 0x000fe20000000000 */
[----:B------:R-:W-:Y:S01]  /*19f0*/  IMAD.MOV R14, RZ, RZ, -R12 ;  /* 0x000000ffff0e7224 */ /* 0x000fe200078e0a0c */
[----:B------:R-:W-:Y:S01]  /*1a00*/  UIADD3 UR10, UPT, UPT, UR4, 0x3, URZ ;  /* 0x00000003040a7890 */ /* 0x000fe2000fffe0ff */
[----:B------:R-:W-:Y:S01]  /*1a10*/  IMAD.HI.U32 R12, R9, R19, RZ ;  /* 0x00000013090c7227 */ /* 0x000fe200078e00ff */
[----:B------:R-:W-:Y:S01]  /*1a20*/  IABS R9, R3 ;  /* 0x0000000300097213 */ /* 0x000fe20000000000 */
[----:B------:R-:W0:Y:S01]  /*1a30*/  I2F.RP R18, R20 ;  /* 0x0000001400127306 */ /* 0x000e220000209400 */
[----:B------:R-:W-:Y:S01]  /*1a40*/  IABS R23, UR7 ;  /* 0x0000000700177c13 */ /* 0x000fe20008000000 */
[----:B------:R-:W-:Y:S01]  /*1a50*/  IMAD R14, R12, R14, R19 ;  /* 0x0000000e0c0e7224 */ /* 0x000fe200078e0213 */
[----:B------:R-:W-:-:S02]  /*1a60*/  IABS R31, UR10 ;  /* 0x0000000a001f7c13 */ /* 0x000fc40008000000 */
[----:B------:R-:W-:Y:S02]  /*1a70*/  ISETP.NE.AND P1, PT, R3, RZ, PT ;  /* 0x000000ff0300720c */ /* 0x000fe40003f25270 */
[----:B------:R-:W-:Y:S01]  /*1a80*/  ISETP.GT.U32.AND P4, PT, R7, R14, PT ;  /* 0x0000000e0700720c */ /* 0x000fe20003f84070 */
[----:B------:R-:W1:Y:S01]  /*1a90*/  I2F.RP R13, R20 ;  /* 0x00000014000d7306 */ /* 0x000e620000209400 */
[----:B------:R-:W-:-:S07]  /*1aa0*/  LOP3.LUT R33, RZ, R3, RZ, 0x33, !PT ;  /* 0x00000003ff217212 */ /* 0x000fce00078e33ff */
[----:B0-----:R-:W0:Y:S04]  /*1ab0*/  MUFU.RCP R18, R18 ;  /* 0x0000001200127308 */ /* 0x001e280000001000 */
[----:B------:R-:W-:Y:S01]  /*1ac0*/  @!P4 IMAD.IADD R14, R14, 0x1, -R9 ;  /* 0x000000010e0ec824 */ /* 0x000fe200078e0a09 */
[----:B------:R-:W-:-:S03]  /*1ad0*/  @!P4 IADD3 R12, PT, PT, R12, 0x1, RZ ;  /* 0x000000010c0cc810 */ /* 0x000fc60007ffe0ff */
[----:B-1----:R-:W1:Y:S01]  /*1ae0*/  MUFU.RCP R13, R13 ;  /* 0x0000000d000d7308 */ /* 0x002e620000001000 */
[----:B------:R-:W-:Y:S02]  /*1af0*/  ISETP.GE.U32.AND P2, PT, R14, R7, PT ;  /* 0x000000070e00720c */ /* 0x000fe40003f46070 */
[----:B------:R-:W-:Y:S02]  /*1b00*/  MOV R7, R9 ;  /* 0x0000000900077202 */ /* 0x000fe40000000f00 */
[----:B------:R-:W-:-:S03]  /*1b10*/  LOP3.LUT R9, R3, UR4, RZ, 0x3c, !PT ;  /* 0x0000000403097c12 */ /* 0x000fc6000f8e3cff */
[----:B------:R-:W2:Y:S01]  /*1b20*/  I2F.RP R16, R7 ;  /* 0x0000000700107306 */ /* 0x000ea20000209400 */
[----:B------:R-:W-:Y:S02]  /*1b30*/  ISETP.GE.AND P5, PT, R9, RZ, PT ;  /* 0x000000ff0900720c */ /* 0x000fe40003fa6270 */
[----:B0-----:R-:W-:Y:S02]  /*1b40*/  IADD3 R17, PT, PT, R18, 0xffffffe, RZ ;  /* 0x0ffffffe12117810 */ /* 0x001fe40007ffe0ff */
[----:B------:R-:W-:Y:S02]  /*1b50*/  IABS R18, UR6 ;  /* 0x0000000600127c13 */ /* 0x000fe40008000000 */
[----:B------:R-:W-:Y:S02]  /*1b60*/  @P2 IADD3 R12, PT, PT, R12, 0x1, RZ ;  /* 0x000000010c0c2810 */ /* 0x000fe40007ffe0ff */
[----:B------:R-:W0:Y:S01]  /*1b70*/  F2I.FTZ.U32.TRUNC.NTZ R17, R17 ;  /* 0x0000001100117305 */ /* 0x000e22000021f000 */
[----:B-1----:R-:W-:-:S04]  /*1b80*/  VIADD R13, R13, 0xffffffe ;  /* 0x0ffffffe0d0d7836 */ /* 0x002fc80000000000 */
[----:B------:R-:W-:-:S03]  /*1b90*/  @!P5 IMAD.MOV R12, RZ, RZ, -R12 ;  /* 0x000000ffff0cd224 */ /* 0x000fc600078e0a0c */
[----:B--2---:R-:W1:Y:S01]  /*1ba0*/  MUFU.RCP R16, R16 ;  /* 0x0000001000107308 */ /* 0x004e620000001000 */
[----:B0-----:R-:W-:-:S07]  /*1bb0*/  IMAD.MOV R25, RZ, RZ, -R17 ;  /* 0x000000ffff197224 */ /* 0x001fce00078e0a11 */
[----:B------:R-:W0:Y:S01]  /*1bc0*/  F2I.FTZ.U32.TRUNC.NTZ R13, R13 ;  /* 0x0000000d000d7305 */ /* 0x000e22000021f000 */
[----:B------:R-:W-:Y:S02]  /*1bd0*/  IMAD R25, R25, R20, RZ ;  /* 0x0000001419197224 */ /* 0x000fe400078e02ff */
[----:B-1----:R-:W-:Y:S01]  /*1be0*/  VIADD R14, R16, 0xffffffe ;  /* 0x0ffffffe100e7836 */ /* 0x002fe20000000000 */
[----:B------:R-:W-:-:S04]  /*1bf0*/  IABS R16, R3 ;  /* 0x0000000300107213 */ /* 0x000fc80000000000 */
[----:B------:R1:W2:Y:S01]  /*1c00*/  F2I.FTZ.U32.TRUNC.NTZ R15, R14 ;  /* 0x0000000e000f7305 */ /* 0x0002a2000021f000 */
[----:B------:R-:W-:Y:S02]  /*1c10*/  IMAD.MOV R26, RZ, RZ, -R16 ;  /* 0x000000ffff1a7224 */ /* 0x000fe400078e0a10 */
[----:B------:R-:W-:Y:S02]  /*1c20*/  IMAD.MOV.U32 R16, RZ, RZ, RZ ;  /* 0x000000ffff107224 */ /* 0x000fe400078e00ff */
[----:B0-----:R-:W-:Y:S02]  /*1c30*/  IMAD.MOV R27, RZ, RZ, -R13 ;  /* 0x000000ffff1b7224 */ /* 0x001fe400078e0a0d */
[----:B------:R-:W-:Y:S01]  /*1c40*/  IMAD.HI.U32 R16, R17, R25, R16 ;  /* 0x0000001911107227 */ /* 0x000fe200078e0010 */
[----:B------:R-:W-:-:S03]  /*1c50*/  LOP3.LUT R17, R3, UR10, RZ, 0x3c, !PT ;  /* 0x0000000a03117c12 */ /* 0x000fc6000f8e3cff */
[----:B-1----:R-:W-:Y:S02]  /*1c60*/  IMAD.MOV.U32 R14, RZ, RZ, RZ ;  /* 0x000000ffff0e7224 */ /* 0x002fe400078e00ff */
[----:B------:R-:W-:Y:S02]  /*1c70*/  IMAD R27, R27, R20, RZ ;  /* 0x000000141b1b7224 */ /* 0x000fe400078e02ff */
[----:B--2---:R-:W-:-:S04]  /*1c80*/  IMAD.MOV R22, RZ, RZ, -R15 ;  /* 0x000000ffff167224 */ /* 0x004fc800078e0a0f */
[----:B------:R-:W-:-:S04]  /*1c90*/  IMAD R21, R22, R7, RZ ;  /* 0x0000000716157224 */ /* 0x000fc800078e02ff */
[----:B------:R-:W-:Y:S01]  /*1ca0*/  IMAD.HI.U32 R9, R15, R21, R14 ;  /* 0x000000150f097227 */ /* 0x000fe200078e000e */
[C---:B------:R-:W-:Y:S02]  /*1cb0*/  LOP3.LUT R14, R3.reuse, UR6, RZ, 0x3c, !PT ;  /* 0x00000006030e7c12 */ /* 0x040fe4000f8e3cff */
[----:B------:R-:W-:Y:S02]  /*1cc0*/  LOP3.LUT R15, R3, UR7, RZ, 0x3c, !PT ;  /* 0x00000007030f7c12 */ /* 0x000fe4000f8e3cff */
[----:B------:R-:W-:Y:S01]  /*1cd0*/  ISETP.GE.AND P0, PT, R14, RZ, PT ;  /* 0x000000ff0e00720c */ /* 0x000fe20003f06270 */
[----:B------:R-:W-:Y:S01]  /*1ce0*/  IMAD.HI.U32 R21, R9, R18, RZ ;  /* 0x0000001209157227 */ /* 0x000fe200078e00ff */
[----:B------:R-:W-:Y:S02]  /*1cf0*/  ISETP.GE.AND P3, PT, R15, RZ, PT ;  /* 0x000000ff0f00720c */ /* 0x000fe40003f66270 */
[----:B------:R-:W-:Y:S01]  /*1d00*/  LOP3.LUT R15, RZ, R3, RZ, 0x33, !PT ;  /* 0x00000003ff0f7212 */ /* 0x000fe200078e33ff */
[----:B------:R-:W-:-:S02]  /*1d10*/  IMAD R14, R21, R26, R18 ;  /* 0x0000001a150e7224 */ /* 0x000fc400078e0212 */
[----:B------:R-:W-:Y:S01]  /*1d20*/  IMAD.HI.U32 R22, R9, R23, RZ ;  /* 0x0000001709167227 */ /* 0x000fe200078e00ff */
[----:B------:R-:W-:Y:S02]  /*1d30*/  SEL R15, R15, R12, !P1 ;  /* 0x0000000c0f0f7207 */ /* 0x000fe40004800000 */
[----:B------:R-:W-:Y:S01]  /*1d40*/  ISETP.GT.U32.AND P4, PT, R7, R14, PT ;  /* 0x0000000e0700720c */ /* 0x000fe20003f84070 */
[----:B------:R-:W-:Y:S01]  /*1d50*/  IMAD R28, R22, R26, R23 ;  /* 0x0000001a161c7224 */ /* 0x000fe200078e0217 */
[----:B------:R-:W-:Y:S01]  /*1d60*/  IABS R12, R0 ;  /* 0x00000000000c7213 */ /* 0x000fe20000000000 */
[----:B------:R-:W-:-:S03]  /*1d70*/  IMAD.HI.U32 R24, R9, R31, RZ ;  /* 0x0000001f09187227 */ /* 0x000fc600078e00ff */
[----:B------:R-:W-:Y:S01]  /*1d80*/  ISETP.GT.U32.AND P5, PT, R7, R28, PT ;  /* 0x0000001c0700720c */ /* 0x000fe20003fa4070 */
[----:B------:R-:W-:-:S05]  /*1d90*/  IMAD R26, R24, R26, R31 ;  /* 0x0000001a181a7224 */ /* 0x000fca00078e021f */
[----:B------:R-:W-:Y:S01]  /*1da0*/  ISETP.GT.U32.AND P2, PT, R7, R26, PT ;  /* 0x0000001a0700720c */ /* 0x000fe20003f44070 */
[----:B------:R-:W-:Y:S01]  /*1db0*/  @!P4 VIADD R21, R21, 0x1 ;  /* 0x000000011515c836 */ /* 0x000fe20000000000 */
[----:B------:R-:W-:Y:S02]  /*1dc0*/  @!P4 IADD3 R14, PT, PT, R14, -R7, RZ ;  /* 0x800000070e0ec210 */ /* 0x000fe40007ffe0ff */
[----:B------:R-:W-:Y:S01]  /*1dd0*/  ISETP.GE.AND P4, PT, R17, RZ, PT ;  /* 0x000000ff1100720c */ /* 0x000fe20003f86270 */
[----:B------:R-:W-:Y:S01]  /*1de0*/  IMAD.HI.U32 R17, R16, R19, RZ ;  /* 0x0000001310117227 */ /* 0x000fe200078e00ff */
[-C--:B------:R-:W-:Y:S02]  /*1df0*/  ISETP.GE.U32.AND P6, PT, R14, R7.reuse, PT ;  /* 0x000000070e00720c */ /* 0x080fe40003fc6070 */
[----:B------:R-:W-:Y:S01]  /*1e00*/  @!P5 IADD3 R28, PT, PT, R28, -R7, RZ ;  /* 0x800000071c1cd210 */ /* 0x000fe20007ffe0ff */
[----:B------:R-:W-:Y:S01]  /*1e10*/  IMAD.MOV R14, RZ, RZ, -R12 ;  /* 0x000000ffff0e7224 */ /* 0x000fe200078e0a0c */
[C---:B------:R-:W-:Y:S01]  /*1e20*/  IADD3 R12, PT, PT, -R15.reuse, RZ, RZ ;  /* 0x000000ff0f0c7210 */ /* 0x040fe20007ffe1ff */
[----:B------:R-:W-:Y:S01]  /*1e30*/  @!P5 VIADD R22, R22, 0x1 ;  /* 0x000000011616d836 */ /* 0x000fe20000000000 */
[----:B------:R-:W-:Y:S01]  /*1e40*/  IADD3 R15, PT, PT, R15, R10, RZ ;  /* 0x0000000a0f0f7210 */ /* 0x000fe20007ffe0ff */
[----:B------:R-:W-:-:S02]  /*1e50*/  @!P2 IMAD.IADD R26, R26, 0x1, -R7 ;  /* 0x000000011a1aa824 */ /* 0x000fc400078e0a07 */
[----:B------:R-:W-:Y:S02]  /*1e60*/  IMAD R25, R3, R12, UR4 ;  /* 0x0000000403197e24 */ /* 0x000fe4000f8e020c */
[----:B------:R-:W-:Y:S01]  /*1e70*/  IMAD.MOV.U32 R12, RZ, RZ, RZ ;  /* 0x000000ffff0c7224 */ /* 0x000fe200078e00ff */
[-C--:B------:R-:W-:Y:S01]  /*1e80*/  ISETP.GE.U32.AND P5, PT, R26, R7.reuse, PT ;  /* 0x000000071a00720c */ /* 0x080fe20003fa6070 */
[----:B------:R-:W-:Y:S01]  /*1e90*/  @P6 VIADD R21, R21, 0x1 ;  /* 0x0000000115156836 */ /* 0x000fe20000000000 */
[----:B------:R-:W-:Y:S01]  /*1ea0*/  ISETP.GE.U32.AND P6, PT, R28, R7, PT ;  /* 0x000000071c00720c */ /* 0x000fe20003fc6070 */
[----:B------:R-:W-:Y:S01]  /*1eb0*/  IMAD.HI.U32 R13, R13, R27, R12 ;  /* 0x0000001b0d0d7227 */ /* 0x000fe200078e000c */
[----:B------:R-:W-:Y:S02]  /*1ec0*/  IABS R12, R25 ;  /* 0x00000019000c7213 */ /* 0x000fe40000000000 */
[----:B------:R-:W-:Y:S01]  /*1ed0*/  @!P0 IADD3 R21, PT, PT, -R21, RZ, RZ ;  /* 0x000000ff15158210 */ /* 0x000fe20007ffe1ff */
[----:B------:R-:W-:Y:S01]  /*1ee0*/  IMAD R17, R17, R14, R19 ;  /* 0x0000000e11117224 */ /* 0x000fe200078e0213 */
[----:B------:R-:W-:Y:S01]  /*1ef0*/  MOV R28, R12 ;  /* 0x0000000c001c7202 */ /* 0x000fe20000000f00 */
[----:B------:R-:W-:Y:S01]  /*1f00*/  IMAD.HI.U32 R19, R16, R18, RZ ;  /* 0x0000001210137227 */ /* 0x000fe200078e00ff */
[----:B------:R-:W-:-:S03]  /*1f10*/  LOP3.LUT R25, R25, R0, RZ, 0x3c, !PT ;  /* 0x0000000019197212 */ /* 0x000fc600078e3cff */
[----:B------:R-:W-:Y:S02]  /*1f20*/  IMAD.HI.U32 R13, R13, R28, RZ ;  /* 0x0000001c0d0d7227 */ /* 0x000fe400078e00ff */
[----:B------:R-:W-:Y:S02]  /*1f30*/  @P6 IADD3 R22, PT, PT, R22, 0x1, RZ ;  /* 0x0000000116166810 */ /* 0x000fe40007ffe0ff */
[----:B------:R-:W-:Y:S01]  /*1f40*/  IMAD R12, R19, R14, R18 ;  /* 0x0000000e130c7224 */ /* 0x000fe200078e0212 */
[----:B------:R-:W-:Y:S01]  /*1f50*/  IABS R19, R0 ;  /* 0x0000000000137213 */ /* 0x000fe20000000000 */
[----:B------:R-:W-:Y:S02]  /*1f60*/  IMAD R27, R13, R14, R28 ;  /* 0x0000000e0d1b7224 */ /* 0x000fe400078e021c */
[----:B------:R-:W-:Y:S01]  /*1f70*/  IMAD.HI.U32 R26, R16, R23, RZ ;  /* 0x00000017101a7227 */ /* 0x000fe200078e00ff */
[C---:B------:R-:W-:Y:S02]  /*1f80*/  ISETP.GT.U32.AND P6, PT, R19.reuse, R12, PT ;  /* 0x0000000c1300720c */ /* 0x040fe40003fc4070 */
[----:B------:R-:W-:Y:S01]  /*1f90*/  ISETP.GT.U32.AND P0, PT, R20, R27, PT ;  /* 0x0000001b1400720c */ /* 0x000fe20003f04070 */
[----:B------:R-:W-:Y:S01]  /*1fa0*/  @!P2 VIADD R24, R24, 0x1 ;  /* 0x000000011818a836 */ /* 0x000fe20000000000 */
[----:B------:R-:W-:Y:S01]  /*1fb0*/  ISETP.GT.U32.AND P2, PT, R19, R17, PT ;  /* 0x000000111300720c */ /* 0x000fe20003f44070 */
[----:B------:R-:W-:Y:S01]  /*1fc0*/  IMAD R18, R26, R14, R23 ;  /* 0x0000000e1a127224 */ /* 0x000fe200078e0217 */
[----:B------:R-:W-:Y:S01]  /*1fd0*/  SEL R23, R33, R21, !P1 ;  /* 0x0000001521177207 */ /* 0x000fe20004800000 */
[----:B------:R-:W-:-:S02]  /*1fe0*/  @P5 VIADD R24, R24, 0x1 ;  /* 0x0000000118185836 */ /* 0x000fc40000000000 */
[----:B------:R-:W-:Y:S01]  /*1ff0*/  @!P3 IMAD.MOV R22, RZ, RZ, -R22 ;  /* 0x000000ffff16b224 */ /* 0x000fe200078e0a16 */
[----:B------:R-:W-:Y:S01]  /*2000*/  ISETP.GT.U32.AND P5, PT, R19, R18, PT ;  /* 0x000000121300720c */ /* 0x000fe20003fa4070 */
[----:B------:R-:W-:Y:S01]  /*2010*/  IMAD.MOV R26, RZ, RZ, -R23 ;  /* 0x000000ffff1a7224 */ /* 0x000fe200078e0a17 */
[----:B------:R-:W-:Y:S02]  /*2020*/  @!P4 IADD3 R24, PT, PT, -R24, RZ, RZ ;  /* 0x000000ff1818c210 */ /* 0x000fe40007ffe1ff */
[----:B------:R-:W-:Y:S01]  /*2030*/  ISETP.GE.AND P4, PT, R25, RZ, PT ;  /* 0x000000ff1900720c */ /* 0x000fe20003f86270 */
[----:B------:R-:W-:Y:S01]  /*2040*/  IMAD R37, R3, R26, UR6 ;  /* 0x0000000603257e24 */ /* 0x000fe2000f8e021a */
[----:B------:R-:W-:Y:S01]  /*2050*/  SEL R21, R33, R22, !P1 ;  /* 0x0000001621157207 */ /* 0x000fe20004800000 */
[----:B------:R-:W-:Y:S01]  /*2060*/  @!P0 VIADD R13, R13, 0x1 ;  /* 0x000000010d0d8836 */ /* 0x000fe20000000000 */
[----:B------:R-:W-:Y:S02]  /*2070*/  @!P2 IADD3 R17, PT, PT, R17, -R20, RZ ;  /* 0x800000141111a210 */ /* 0x000fe40007ffe0ff */
[----:B------:R-:W-:Y:S01]  /*2080*/  SEL R25, R33, R24, !P1 ;  /* 0x0000001821197207 */ /* 0x000fe20004800000 */
[----:B------:R-:W-:Y:S01]  /*2090*/  IMAD.MOV R22, RZ, RZ, -R21 ;  /* 0x000000ffff167224 */ /* 0x000fe200078e0a15 */
[----:B------:R-:W-:Y:S01]  /*20a0*/  @!P0 IADD3 R27, PT, PT, R27, -R20, RZ ;  /* 0x800000141b1b8210 */ /* 0x000fe20007ffe0ff */
[----:B------:R-:W-:Y:S01]  /*20b0*/  @!P5 IMAD.IADD R18, R18, 0x1, -R19 ;  /* 0x000000011212d824 */ /* 0x000fe200078e0a13 */
[----:B------:R-:W-:Y:S01]  /*20c0*/  ISETP.GT.U32.AND P1, PT, R20, R17, PT ;  /* 0x000000111400720c */ /* 0x000fe20003f24070 */
[----:B------:R-:W-:Y:S01]  /*20d0*/  IMAD.MOV R24, RZ, RZ, -R25 ;  /* 0x000000ffff187224 */ /* 0x000fe200078e0a19 */
[----:B------:R-:W-:Y:S01]  /*20e0*/  IABS R33, R37 ;  /* 0x0000002500217213 */ /* 0x000fe20000000000 */
[----:B------:R-:W-:Y:S01]  /*20f0*/  IMAD R35, R3, R22, UR7 ;  /* 0x0000000703237e24 */ /* 0x000fe2000f8e0216 */
[----:B------:R-:W-:Y:S01]  /*2100*/  ISETP.GE.U32.AND P3, PT, R27, R20, PT ;  /* 0x000000141b00720c */ /* 0x000fe20003f66070 */
[----:B------:R-:W-:Y:S01]  /*2110*/  IMAD.HI.U32 R20, R16, R31, RZ ;  /* 0x0000001f10147227 */ /* 0x000fe200078e00ff */
[----:B------:R-:W-:-:S02]  /*2120*/  @!P6 IADD3 R12, PT, PT, R12, -R19, RZ ;  /* 0x800000130c0ce210 */ /* 0x000fc40007ffe0ff */
[----:B------:R-:W-:Y:S01]  /*2130*/  IABS R41, R35 ;  /* 0x0000002300297213 */ /* 0x000fe20000000000 */
[----:B------:R-:W-:Y:S01]  /*2140*/  IMAD R39, R3, R24, UR10 ;  /* 0x0000000a03277e24 */ /* 0x000fe2000f8e0218 */
[----:B------:R-:W-:Y:S01]  /*2150*/  ISETP.GT.U32.AND P5, PT, R19, R12, PT ;  /* 0x0000000c1300720c */ /* 0x000fe20003fa4070 */
[----:B------:R-:W-:Y:S01]  /*2160*/  IMAD.HI.U32 R27, R16, R33, RZ ;  /* 0x00000021101b7227 */ /* 0x000fe200078e00ff */
[----:B------:R-:W-:Y:S02]  /*2170*/  ISETP.LE.AND P6, PT, RZ, UR4, PT ;  /* 0x00000004ff007c0c */ /* 0x000fe4000bfc3270 */
[----:B------:R-:W-:Y:S01]  /*2180*/  IABS R43, R39 ;  /* 0x00000027002b7213 */ /* 0x000fe20000000000 */
[-C--:B------:R-:W-:Y:S01]  /*2190*/  IMAD R20, R20, R14.reuse, R31 ;  /* 0x0000000e14147224 */ /* 0x080fe200078e021f */
[----:B------:R-:W-:Y:S01]  /*21a0*/  @!P1 IADD3 R17, PT, PT, R17, -R19, RZ ;  /* 0x8000001311119210 */ /* 0x000fe20007ffe0ff */
[----:B------:R-:W-:Y:S01]  /*21b0*/  IMAD R24, R27, R14, R33 ;  /* 0x0000000e1b187224 */ /* 0x000fe200078e0221 */
[C---:B------:R-:W-:Y:S01]  /*21c0*/  ISETP.GT.U32.AND P1, PT, R19.reuse, R18, PT ;  /* 0x000000121300720c */ /* 0x040fe20003f24070 */
[----:B------:R-:W-:Y:S01]  /*21d0*/  IMAD.HI.U32 R31, R16, R41, RZ ;  /* 0x00000029101f7227 */ /* 0x000fe200078e00ff */
[----:B------:R-:W-:-:S02]  /*21e0*/  ISETP.GT.U32.AND P0, PT, R19, R20, PT ;  /* 0x000000141300720c */ /* 0x000fc40003f04070 */
[----:B------:R-:W-:Y:S01]  /*21f0*/  ISETP.GT.U32.AND P2, PT, R19, R24, PT ;  /* 0x000000181300720c */ /* 0x000fe20003f44070 */
[----:B------:R-:W-:Y:S01]  /*2200*/  IMAD.HI.U32 R33, R16, R43, RZ ;  /* 0x0000002b10217227 */ /* 0x000fe200078e00ff */
[-C--:B------:R-:W-:Y:S02]  /*2210*/  LOP3.LUT R37, R37, R0.reuse, RZ, 0x3c, !PT ;  /* 0x0000000025257212 */ /* 0x080fe400078e3cff */
[-C--:B------:R-:W-:Y:S01]  /*2220*/  LOP3.LUT R35, R35, R0.reuse, RZ, 0x3c, !PT ;  /* 0x0000000023237212 */ /* 0x080fe200078e3cff */
[----:B------:R-:W-:Y:S01]  /*2230*/  @P3 VIADD R13, R13, 0x1 ;  /* 0x000000010d0d3836 */ /* 0x000fe20000000000 */
[----:B------:R-:W-:Y:S01]  /*2240*/  LOP3.LUT R39, R39, R0, RZ, 0x3c, !PT ;  /* 0x0000000027277212 */ /* 0x000fe200078e3cff */
[-C--:B------:R-:W-:Y:S01]  /*2250*/  IMAD R16, R31, R14.reuse, R41 ;  /* 0x0000000e1f107224 */ /* 0x080fe200078e0229 */
[----:B------:R-:W-:Y:S01]  /*2260*/  @!P6 IADD3 R17, PT, PT, -R17, RZ, RZ ;  /* 0x000000ff1111e210 */ /* 0x000fe20007ffe1ff */
[----:B------:R-:W-:Y:S01]  /*2270*/  IMAD R22, R33, R14, R43 ;  /* 0x0000000e21167224 */ /* 0x000fe200078e022b */
[----:B------:R-:W-:Y:S01]  /*2280*/  @!P4 IADD3 R13, PT, PT, -R13, RZ, RZ ;  /* 0x000000ff0d0dc210 */ /* 0x000fe20007ffe1ff */
[--C-:B------:R-:W-:Y:S01]  /*2290*/  @!P5 IMAD.IADD R12, R12, 0x1, -R19.reuse ;  /* 0x000000010c0cd824 */ /* 0x100fe200078e0a13 */
[C---:B------:R-:W-:Y:S01]  /*22a0*/  ISETP.GT.U32.AND P5, PT, R19.reuse, R16, PT ;  /* 0x000000101300720c */ /* 0x040fe20003fa4070 */
[----:B------:R-:W-:Y:S01]  /*22b0*/  @!P0 IMAD.IADD R20, R20, 0x1, -R19 ;  /* 0x0000000114148824 */ /* 0x000fe200078e0a13 */
[----:B------:R-:W-:Y:S01]  /*22c0*/  ISETP.GT.U32.AND P4, PT, R19, R22, PT ;  /* 0x000000161300720c */ /* 0x000fe20003f84070 */
[----:B------:R-:W-:Y:S01]  /*22d0*/  @!P2 VIADD R27, R27, 0x1 ;  /* 0x000000011b1ba836 */ /* 0x000fe20000000000 */
[-C--:B------:R-:W-:Y:S01]  /*22e0*/  @!P1 IADD3 R18, PT, PT, R18, -R19.reuse, RZ ;  /* 0x8000001312129210 */ /* 0x080fe20007ffe0ff */
[----:B------:R-:W-:Y:S01]  /*22f0*/  IMAD.MOV.U32 R41, RZ, RZ, R12 ;  /* 0x000000ffff297224 */ /* 0x000fe200078e000c */
[----:B------:R-:W-:-:S02]  /*2300*/  @!P2 IADD3 R24, PT, PT, R24, -R19, RZ ;  /* 0x800000131818a210 */ /* 0x000fc40007ffe0ff */
[----:B------:R-:W-:Y:S02]  /*2310*/  ISETP.LE.AND P1, PT, RZ, UR6, PT ;  /* 0x00000006ff007c0c */ /* 0x000fe4000bf23270 */
[----:B------:R-:W-:Y:S02]  /*2320*/  ISETP.GT.U32.AND P2, PT, R19, R20, PT ;  /* 0x000000141300720c */ /* 0x000fe40003f44070 */
[-C--:B------:R-:W-:Y:S01]  /*2330*/  ISETP.GE.U32.AND P3, PT, R24, R19.reuse, PT ;  /* 0x000000131800720c */ /* 0x080fe20003f66070 */
[----:B------:R-:W-:Y:S01]  /*2340*/  @!P5 VIADD R31, R31, 0x1 ;  /* 0x000000011f1fd836 */ /* 0x000fe20000000000 */
[----:B------:R-:W-:Y:S01]  /*2350*/  ISETP.LE.AND P0, PT, RZ, UR7, PT ;  /* 0x00000007ff007c0c */ /* 0x000fe2000bf03270 */
[----:B------:R-:W-:Y:S01]  /*2360*/  @!P4 IMAD.IADD R22, R22, 0x1, -R19 ;  /* 0x000000011616c824 */ /* 0x000fe200078e0a13 */
[----:B------:R-:W-:Y:S01]  /*2370*/  @!P5 IADD3 R16, PT, PT, R16, -R19, RZ ;  /* 0x800000131010d210 */ /* 0x000fe20007ffe0ff */
[----:B------:R-:W-:Y:S01]  /*2380*/  @!P4 VIADD R33, R33, 0x1 ;  /* 0x000000012121c836 */ /* 0x000fe20000000000 */
[----:B------:R-:W-:-:S02]  /*2390*/  ISETP.GE.AND P5, PT, R37, RZ, PT ;  /* 0x000000ff2500720c */ /* 0x000fc40003fa6270 */
[----:B------:R-:W-:Y:S01]  /*23a0*/  ISETP.NE.AND P6, PT, R0, RZ, PT ;  /* 0x000000ff0000720c */ /* 0x000fe20003fc5270 */
[----:B------:R-:W-:Y:S01]  /*23b0*/  @!P1 IMAD.MOV R41, RZ, RZ, -R41 ;  /* 0x000000ffff299224 */ /* 0x000fe200078e0a29 */
[-C--:B------:R-:W-:Y:S02]  /*23c0*/  ISETP.GE.U32.AND P1, PT, R16, R19.reuse, PT ;  /* 0x000000131000720c */ /* 0x080fe40003f26070 */
[-C--:B------:R-:W-:Y:S01]  /*23d0*/  @!P2 IADD3 R20, PT, PT, R20, -R19.reuse, RZ ;  /* 0x800000131414a210 */ /* 0x080fe20007ffe0ff */
[----:B------:R-:W0:Y:S01]  /*23e0*/  LDC R16, c[0x0][0x380] ;  /* 0x0000e000ff107b82 */ /* 0x000e220000000800 */
[----:B------:R-:W-:Y:S02]  /*23f0*/  ISETP.GE.U32.AND P2, PT, R22, R19, PT ;  /* 0x000000131600720c */ /* 0x000fe40003f46070 */
[----:B------:R-:W-:Y:S02]  /*2400*/  LOP3.LUT R14, RZ, R0, RZ, 0x33, !PT ;  /* 0x00000000ff0e7212 */ /* 0x000fe400078e33ff */
[----:B------:R-:W-:-:S02]  /*2410*/  @!P0 IADD3 R18, PT, PT, -R18, RZ, RZ ;  /* 0x000000ff12128210 */ /* 0x000fc40007ffe1ff */
[----:B------:R-:W-:Y:S02]  /*2420*/  @P3 IADD3 R27, PT, PT, R27, 0x1, RZ ;  /* 0x000000011b1b3810 */ /* 0x000fe40007ffe0ff */
[----:B------:R-:W-:Y:S01]  /*2430*/  ISETP.LE.AND P0, PT, RZ, UR10, PT ;  /* 0x0000000aff007c0c */ /* 0x000fe2000bf03270 */
[----:B------:R-:W-:Y:S01]  /*2440*/  @P1 VIADD R31, R31, 0x1 ;  /* 0x000000011f1f1836 */ /* 0x000fe20000000000 */
[----:B------:R-:W-:Y:S01]  /*2450*/  ISETP.GE.AND P3, PT, R35, RZ, PT ;  /* 0x000000ff2300720c */ /* 0x000fe20003f66270 */
[----:B------:R-:W-:Y:S01]  /*2460*/  @!P5 IMAD.MOV R27, RZ, RZ, -R27 ;  /* 0x000000ffff1bd224 */ /* 0x000fe200078e0a1b */
[----:B------:R-:W-:Y:S02]  /*2470*/  ISETP.GE.AND P4, PT, R39, RZ, PT ;  /* 0x000000ff2700720c */ /* 0x000fe40003f86270 */
[----:B------:R-:W-:Y:S02]  /*2480*/  SEL R24, R14, R13, !P6 ;  /* 0x0000000d0e187207 */ /* 0x000fe40007000000 */
[----:B------:R-:W1:Y:S01]  /*2490*/  LDC.64 R12, c[0x0][0x398] ;  /* 0x0000e600ff0c7b82 */ /* 0x000e620000000a00 */
[----:B------:R-:W-:-:S02]  /*24a0*/  @P2 IADD3 R33, PT, PT, R33, 0x1, RZ ;  /* 0x0000000121212810 */ /* 0x000fc40007ffe0ff */
[----:B------:R-:W-:Y:S01]  /*24b0*/  SEL R19, R14, R18, !P6 ;  /* 0x000000120e137207 */ /* 0x000fe20007000000 */
[----:B------:R-:W-:Y:S01]  /*24c0*/  IMAD R15, R15, UR12, R24 ;  /* 0x0000000c0f0f7c24 */ /* 0x000fe2000f8e0218 */
[----:B------:R-:W-:Y:S02]  /*24d0*/  @!P0 IADD3 R20, PT, PT, -R20, RZ, RZ ;  /* 0x000000ff14148210 */ /* 0x000fe40007ffe1ff */
[----:B------:R-:W-:Y:S01]  /*24e0*/  @!P3 IMAD.MOV R31, RZ, RZ, -R31 ;  /* 0x000000ffff1fb224 */ /* 0x000fe200078e0a1f */
[----:B------:R-:W-:Y:S01]  /*24f0*/  IADD3 R23, PT, PT, R23, R10, RZ ;  /* 0x0000000a17177210 */ /* 0x000fe20007ffe0ff */
[----:B------:R-:W-:Y:S01]  /*2500*/  IMAD.IADD R15, R15, 0x1, R8 ;  /* 0x000000010f0f7824 */ /* 0x000fe200078e0208 */
[----:B------:R-:W-:Y:S02]  /*2510*/  @!P4 IADD3 R33, PT, PT, -R33, RZ, RZ ;  /* 0x000000ff2121c210 */ /* 0x000fe40007ffe1ff */
[C---:B------:R-:W-:Y:S02]  /*2520*/  SEL R18, R14.reuse, R27, !P6 ;  /* 0x0000001b0e127207 */ /* 0x040fe40007000000 */
[----:B------:R-:W-:-:S02]  /*2530*/  SEL R35, R14, R17, !P6 ;  /* 0x000000110e237207 */ /* 0x000fc40007000000 */
[C---:B------:R-:W-:Y:S01]  /*2540*/  SEL R17, R14.reuse, R20, !P6 ;  /* 0x000000140e117207 */ /* 0x040fe20007000000 */
[----:B------:R-:W-:Y:S01]  /*2550*/  IMAD.IADD R20, R21, 0x1, R10 ;  /* 0x0000000115147824 */ /* 0x000fe200078e020a */
[C---:B------:R-:W-:Y:S01]  /*2560*/  SEL R41, R14.reuse, R41, !P6 ;  /* 0x000000290e297207 */ /* 0x040fe20007000000 */
[----:B------:R-:W-:Y:S01]  /*2570*/  IMAD R21, R23, UR12, R18 ;  /* 0x0000000c17157c24 */ /* 0x000fe2000f8e0212 */
[C---:B------:R-:W-:Y:S02]  /*2580*/  SEL R31, R14.reuse, R31, !P6 ;  /* 0x0000001f0e1f7207 */ /* 0x040fe40007000000 */
[----:B------:R-:W-:Y:S01]  /*2590*/  SEL R33, R14, R33, !P6 ;  /* 0x000000210e217207 */ /* 0x000fe20007000000 */
[--C-:B------:R-:W-:Y:S01]  /*25a0*/  IMAD.IADD R18, R41, 0x1, R2.reuse ;  /* 0x0000000129127824 */ /* 0x100fe200078e0202 */
[----:B------:R-:W-:Y:S01]  /*25b0*/  IADD3 R14, PT, PT, R35, R2, RZ ;  /* 0x00000002230e7210 */ /* 0x000fe20007ffe0ff */
[----:B------:R-:W-:Y:S01]  /*25c0*/  IMAD R23, R20, UR12, R31 ;  /* 0x0000000c14177c24 */ /* 0x000fe2000f8e021f */
[----:B------:R-:W-:Y:S01]  /*25d0*/  IADD3 R25, PT, PT, R25, R10, RZ ;  /* 0x0000000a19197210 */ /* 0x000fe20007ffe0ff */
[----:B------:R-:W-:Y:S01]  /*25e0*/  IMAD.IADD R20, R19, 0x1, R2 ;  /* 0x0000000113147824 */ /* 0x000fe200078e0202 */
[-C--:B------:R-:W-:Y:S01]  /*25f0*/  IADD3 R21, PT, PT, R21, R8.reuse, RZ ;  /* 0x0000000815157210 */ /* 0x080fe20007ffe0ff */
[----:B------:R-:W-:Y:S01]  /*2600*/  IMAD R15, R15, UR12, R14 ;  /* 0x0000000c0f0f7c24 */ /* 0x000fe2000f8e020e */
[----:B------:R-:W-:Y:S01]  /*2610*/  IADD3 R23, PT, PT, R23, R8, RZ ;  /* 0x0000000817177210 */ /* 0x000fe20007ffe0ff */
[----:B0-----:R-:W-:-:S02]  /*2620*/  IMAD R25, R25, R16, R33 ;  /* 0x0000001019197224 */ /* 0x001fc400078e0221 */
[----:B-1----:R-:W-:-:S03]  /*2630*/  IMAD.WIDE R14, R15, 0x4, R12 ;  /* 0x000000040f0e7825 */ /* 0x002fc600078e020c */
[----:B------:R-:W-:Y:S01]  /*2640*/  IADD3 R25, PT, PT, R25, R8, RZ ;  /* 0x0000000819197210 */ /* 0x000fe20007ffe0ff */
[----:B------:R-:W-:Y:S02]  /*2650*/  IMAD R19, R21, UR12, R18 ;  /* 0x0000000c15137c24 */ /* 0x000fe4000f8e0212 */
[----:B------:R-:W-:Y:S01]  /*2660*/  IMAD.IADD R21, R17, 0x1, R2 ;  /* 0x0000000111157824 */ /* 0x000fe200078e0202 */
[----:B------:R-:W2:Y:S01]  /*2670*/  LDG.E R14, desc[UR8][R14.64] ;  /* 0x000000080e0e7981 */ /* 0x000ea2000c1e1900 */
[----:B------:R-:W-:-:S04]  /*2680*/  IMAD.WIDE R18, R19, 0x4, R12 ;  /* 0x0000000413127825 */ /* 0x000fc800078e020c */
[----:B------:R-:W-:Y:S02]  /*2690*/  IMAD R17, R23, UR12, R20 ;  /* 0x0000000c17117c24 */ /* 0x000fe4000f8e0214 */
[----:B------:R-:W-:Y:S01]  /*26a0*/  IMAD R21, R25, R16, R21 ;  /* 0x0000001019157224 */ /* 0x000fe200078e0215 */
[----:B------:R-:W3:Y:S01]  /*26b0*/  LDG.E R18, desc[UR8][R18.64] ;  /* 0x0000000812127981 */ /* 0x000ee2000c1e1900 */
[----:B------:R-:W-:-:S04]  /*26c0*/  IMAD.WIDE R16, R17, 0x4, R12 ;  /* 0x0000000411107825 */ /* 0x000fc800078e020c */
[----:B------:R-:W-:Y:S02]  /*26d0*/  IMAD.WIDE R12, R21, 0x4, R12 ;  /* 0x00000004150c7825 */ /* 0x000fe400078e020c */
[----:B------:R-:W4:Y:S04]  /*26e0*/  LDG.E R16, desc[UR8][R16.64] ;  /* 0x0000000810107981 */ /* 0x000f28000c1e1900 */
[----:B------:R-:W5:Y:S01]  /*26f0*/  LDG.E R12, desc[UR8][R12.64] ;  /* 0x000000080c0c7981 */ /* 0x000f62000c1e1900 */
[----:B------:R-:W0:Y:S01]  /*2700*/  S2UR UR10, SR_CgaCtaId ;  /* 0x00000000000a79c3 */ /* 0x000e220000008800 */
[----:B------:R-:W-:Y:S02]  /*2710*/  UMOV UR7, 0x400 ;  /* 0x0000040000077882 */ /* 0x000fe40000000000 */
[----:B------:R-:W-:-:S04]  /*2720*/  UIADD3 UR6, UPT, UPT, UR7, 0x25c0, URZ ;  /* 0x000025c007067890 */ /* 0x000fc8000fffe0ff */
[----:B0-----:R-:W-:-:S04]  /*2730*/  ULEA UR6, UR10, UR6, 0x18 ;  /* 0x000000060a067291 */ /* 0x001fc8000f8ec0ff */
[----:B------:R-:W-:Y:S02]  /*2740*/  ULEA UR6, UR4, UR6, 0x2 ;  /* 0x0000000604067291 */ /* 0x000fe4000f8e10ff */
[----:B------:R-:W-:Y:S01]  /*2750*/  UIADD3 UR4, UPT, UPT, UR4, 0x4, URZ ;  /* 0x0000000404047890 */ /* 0x000fe2000fffe0ff */
[----:B--2---:R-:W-:-:S05]  /*2760*/  IMAD.IADD R21, R14, 0x1, R11 ;  /* 0x000000010e157824 */ /* 0x004fca00078e020b */
[----:B---3--:R-:W-:-:S05]  /*2770*/  IADD3 R15, PT, PT, R21, R18, RZ ;  /* 0x00000012150f7210 */ /* 0x008fca0007ffe0ff */
[----:B----4-:R-:W-:-:S05]  /*2780*/  IMAD.IADD R19, R15, 0x1, R16 ;  /* 0x000000010f137824 */ /* 0x010fca00078e0210 */
[----:B-----5:R-:W-:Y:S01]  /*2790*/  IADD3 R11, PT, PT, R19, R12, RZ ;  /* 0x0000000c130b7210 */ /* 0x020fe20007ffe0ff */
[----:B------:R0:W-:Y:S04]  /*27a0*/  STS [UR6+0x4], R21 ;  /* 0x00000415ff007988 */ /* 0x0001e80008000806 */
[----:B------:R0:W-:Y:S04]  /*27b0*/  STS [UR6+0x8], R15 ;  /* 0x0000080fff007988 */ /* 0x0001e80008000806 */
[----:B------:R0:W-:Y:S04]  /*27c0*/  STS [UR6+0xc], R19 ;  /* 0x00000c13ff007988 */ /* 0x0001e80008000806 */
[----:B------:R0:W-:Y:S01]  /*27d0*/  STS [UR6+0x10], R11 ;  /* 0x0000100bff007988 */ /* 0x0001e20008000806 */
[----:B------:R-:W-:-:S04]  /*27e0*/  ULOP3.LUT UR6, UR5, 0x7ffffffc, URZ, 0xc0, !UPT ;  /* 0x7ffffffc05067892 */ /* 0x000fc8000f8ec0ff */
[----:B------:R-:W-:-:S09]  /*27f0*/  UISETP.NE.AND UP0, UPT, UR4, UR6, UPT ;  /* 0x000000060400728c */ /* 0x000fd2000bf05270 */
[----:B0-----:R-:W-:Y:S05]  /*2800*/  BRA.U UP0, `(.L_x_40) ;  /* 0xfffffff100647547 */ /* 0x001fea000b83ffff */
[----:B------:R-:W-:-:S07]  /*2810*/  IMAD.U32 R16, RZ, RZ, UR6 ;  /* 0x00000006ff107e24 */ /* 0x000fce000f8e00ff */
.L_x_39:
[----:B------:R-:W-:-:S09]  /*2820*/  ULOP3.LUT UP0, UR6, UR5, 0x3, URZ, 0xc0, !UPT ;  /* 0x0000000305067892 */ /* 0x000fd2000f80c0ff */
[----:B------:R-:W-:Y:S05]  /*2830*/  BRA.U !UP0, `(.L_x_38) ;  /* 0x00000005084c7547 */ /* 0x000fea000b800000 */
[----:B------:R-:W-:Y:S01]  /*2840*/  IABS R7, R3 ;  /* 0x0000000300077213 */ /* 0x000fe20000000000 */
[----:B------:R-:W-:Y:S01]  /*2850*/  UIADD3 UR7, UPT, UPT, UR7, 0x25c0, URZ ;  /* 0x000025c007077890 */ /* 0x000fe2000fffe0ff */
[----:B------:R-:W0:Y:S01]  /*2860*/  LDC.64 R12, c[0x0][0x398] ;  /* 0x0000e600ff0c7b82 */ /* 0x000e220000000a00 */
[----:B------:R-:W-:Y:S01]  /*2870*/  UMOV UR4, URZ ;  /* 0x000000ff00047c82 */ /* 0x000fe20008000000 */
[----:B------:R-:W1:Y:S01]  /*2880*/  I2F.RP R11, R7 ;  /* 0x00000007000b7306 */ /* 0x000e620000209400 */
[----:B------:R-:W-:Y:S01]  /*2890*/  ULEA UR7, UR10, UR7, 0x18 ;  /* 0x000000070a077291 */ /* 0x000fe2000f8ec0ff */
[----:B------:R-:W2:Y:S05]  /*28a0*/  LDCU UR10, c[0x0][0x380] ;  /* 0x00007000ff0a77ac */ /* 0x000eaa0008000800 */
[----:B------:R-:W-:-:S06]  /*28b0*/  LEA R9, R16, UR7, 0x2 ;  /* 0x0000000710097c11 */ /* 0x000fcc000f8e10ff */
[----:B------:R-:W3:Y:S01]  /*28c0*/  LDS R9, [R9] ;  /* 0x0000000009097984 */ /* 0x000ee20000000800 */
[----:B-1----:R-:W1:Y:S02]  /*28d0*/  MUFU.RCP R11, R11 ;  /* 0x0000000b000b7308 */ /* 0x002e640000001000 */
[----:B-1----:R-:W-:-:S06]  /*28e0*/  IADD3 R14, PT, PT, R11, 0xffffffe, RZ ;  /* 0x0ffffffe0b0e7810 */ /* 0x002fcc0007ffe0ff */
[----:B------:R1:W4:Y:S02]  /*28f0*/  F2I.FTZ.U32.TRUNC.NTZ R15, R14 ;  /* 0x0000000e000f7305 */ /* 0x000324000021f000 */
[----:B-1----:R-:W-:Y:S02]  /*2900*/  HFMA2 R14, -RZ, RZ, 0, 0 ;  /* 0x00000000ff0e7431 */ /* 0x002fe400000001ff */
[----:B----4-:R-:W-:-:S04]  /*2910*/  IMAD.MOV R18, RZ, RZ, -R15 ;  /* 0x000000ffff127224 */ /* 0x010fc800078e0a0f */
[----:B------:R-:W-:-:S04]  /*2920*/  IMAD R11, R18, R7, RZ ;  /* 0x00000007120b7224 */ /* 0x000fc800078e02ff */
[----:B0-23--:R-:W-:-:S07]  /*2930*/  IMAD.HI.U32 R11, R15, R11, R14 ;  /* 0x0000000b0f0b7227 */ /* 0x00dfce00078e000e */
.L_x_41:
[-C--:B------:R-:W-:Y:S02]  /*2940*/  IABS R14, R3.reuse ;  /* 0x00000003000e7213 */ /* 0x080fe40000000000 */
[----:B0-----:R-:W-:Y:S02]  /*2950*/  IABS R18, R16 ;  /* 0x0000001000127213 */ /* 0x001fe40000000000 */
[----:B------:R-:W-:Y:S01]  /*2960*/  IABS R17, R0 ;  /* 0x0000000000117213 */ /* 0x000fe20000000000 */
[----:B------:R-:W-:Y:S01]  /*2970*/  IMAD.MOV R14, RZ, RZ, -R14 ;  /* 0x000000ffff0e7224 */ /* 0x000fe200078e0a0e */
[----:B------:R-:W-:Y:S01]  /*2980*/  IABS R15, R3 ;  /* 0x00000003000f7213 */ /* 0x000fe20000000000 */
[----:B------:R-:W-:Y:S01]  /*2990*/  IMAD.HI.U32 R19, R11, R18, RZ ;  /* 0x000000120b137227 */ /* 0x000fe200078e00ff */
[----:B------:R-:W0:Y:S01]  /*29a0*/  I2F.RP R20, R17 ;  /* 0x0000001100147306 */ /* 0x000e220000209400 */
[----:B------:R-:W-:Y:S02]  /*29b0*/  IABS R22, R0 ;  /* 0x0000000000167213 */ /* 0x000fe40000000000 */
[----:B------:R-:W-:-:S03]  /*29c0*/  IMAD R14, R19, R14, R18 ;  /* 0x0000000e130e7224 */ /* 0x000fc600078e0212 */
[----:B------:R-:W-:Y:S02]  /*29d0*/  IMAD.MOV R22, RZ, RZ, -R22 ;  /* 0x000000ffff167224 */ /* 0x000fe400078e0a16 */
[----:B------:R-:W-:Y:S01]  /*29e0*/  ISETP.GT.U32.AND P1, PT, R7, R14, PT ;  /* 0x0000000e0700720c */ /* 0x000fe20003f24070 */
[----:B0-----:R-:W0:-:S12]  /*29f0*/  MUFU.RCP R20, R20 ;  /* 0x0000001400147308 */ /* 0x001e180000001000 */
[----:B------:R-:W-:Y:S02]  /*2a00*/  @!P1 IADD3 R14, PT, PT, R14, -R15, RZ ;  /* 0x8000000f0e0e9210 */ /* 0x000fe40007ffe0ff */
[----:B------:R-:W-:Y:S02]  /*2a10*/  @!P1 IADD3 R19, PT, PT, R19, 0x1, RZ ;  /* 0x0000000113139810 */ /* 0x000fe40007ffe0ff */
[----:B------:R-:W-:Y:S02]  /*2a20*/  ISETP.GE.U32.AND P0, PT, R14, R7, PT ;  /* 0x000000070e00720c */ /* 0x000fe40003f06070 */
[----:B------:R-:W-:Y:S02]  /*2a30*/  LOP3.LUT R14, R16, R3, RZ, 0x3c, !PT ;  /* 0x00000003100e7212 */ /* 0x000fe400078e3cff */
[----:B------:R-:W-:Y:S02]  /*2a40*/  ISETP.NE.AND P1, PT, R3, RZ, PT ;  /* 0x000000ff0300720c */ /* 0x000fe40003f25270 */
[----:B------:R-:W-:Y:S01]  /*2a50*/  ISETP.GE.AND P2, PT, R14, RZ, PT ;  /* 0x000000ff0e00720c */ /* 0x000fe20003f46270 */
[----:B0-----:R-:W-:-:S04]  /*2a60*/  VIADD R14, R20, 0xffffffe ;  /* 0x0ffffffe140e7836 */ /* 0x001fc80000000000 */
[----:B------:R0:W1:Y:S02]  /*2a70*/  F2I.FTZ.U32.TRUNC.NTZ R15, R14 ;  /* 0x0000000e000f7305 */ /* 0x000064000021f000 */
[----:B------:R-:W-:-:S06]  /*2a80*/  @P0 VIADD R19, R19, 0x1 ;  /* 0x0000000113130836 */ /* 0x000fcc0000000000 */
[----:B------:R-:W-:Y:S02]  /*2a90*/  @!P2 IADD3 R19, PT, PT, -R19, RZ, RZ ;  /* 0x000000ff1313a210 */ /* 0x000fe40007ffe1ff */
[----:B------:R-:W-:Y:S02]  /*2aa0*/  @!P1 LOP3.LUT R19, RZ, R3, RZ, 0x33, !PT ;  /* 0x00000003ff139212 */ /* 0x000fe400078e33ff */
[----:B0-----:R-:W-:Y:S02]  /*2ab0*/  MOV R14, RZ ;  /* 0x000000ff000e7202 */ /* 0x001fe40000000f00 */
[----:B------:R-:W-:Y:S01]  /*2ac0*/  IADD3 R21, PT, PT, -R19, RZ, RZ ;  /* 0x000000ff13157210 */ /* 0x000fe20007ffe1ff */
[----:B-1----:R-:W-:-:S04]  /*2ad0*/  IMAD.MOV R20, RZ, RZ, -R15 ;  /* 0x000000ffff147224 */ /* 0x002fc800078e0a0f */
[----:B------:R-:W-:Y:S02]  /*2ae0*/  IMAD R21, R3, R21, R16 ;  /* 0x0000001503157224 */ /* 0x000fe400078e0210 */
[----:B------:R-:W-:-:S03]  /*2af0*/  IMAD R23, R20, R17, RZ ;  /* 0x0000001114177224 */ /* 0x000fc600078e02ff */
[----:B------:R-:W-:Y:S01]  /*2b00*/  IABS R20, R21 ;  /* 0x0000001500147213 */ /* 0x000fe20000000000 */
[----:B------:R-:W-:Y:S01]  /*2b10*/  IMAD.HI.U32 R15, R15, R23, R14 ;  /* 0x000000170f0f7227 */ /* 0x000fe200078e000e */
[----:B------:R-:W-:-:S03]  /*2b20*/  LOP3.LUT R21, R21, R0, RZ, 0x3c, !PT ;  /* 0x0000000015157212 */ /* 0x000fc600078e3cff */
[----:B------:R-:W-:Y:S01]  /*2b30*/  IMAD.MOV.U32 R23, RZ, RZ, R20 ;  /* 0x000000ffff177224 */ /* 0x000fe200078e0014 */
[----:B------:R-:W-:-:S03]  /*2b40*/  ISETP.GE.AND P2, PT, R21, RZ, PT ;  /* 0x000000ff1500720c */ /* 0x000fc60003f46270 */
[----:B------:R-:W-:-:S04]  /*2b50*/  IMAD.HI.U32 R14, R15, R23, RZ ;  /* 0x000000170f0e7227 */ /* 0x000fc800078e00ff */
[----:B------:R-:W-:-:S04]  /*2b60*/  IMAD.HI.U32 R15, R15, R18, RZ ;  /* 0x000000120f0f7227 */ /* 0x000fc800078e00ff */
[-C--:B------:R-:W-:Y:S02]  /*2b70*/  IMAD R20, R14, R22.reuse, R23 ;  /* 0x000000160e147224 */ /* 0x080fe400078e0217 */
[----:B------:R-:W-:Y:S01]  /*2b80*/  IMAD R18, R15, R22, R18 ;  /* 0x000000160f127224 */ /* 0x000fe200078e0212 */
[----:B------:R-:W-:Y:S02]  /*2b90*/  LOP3.LUT R15, RZ, R0, RZ, 0x33, !PT ;  /* 0x00000000ff0f7212 */ /* 0x000fe400078e33ff */
[C---:B------:R-:W-:Y:S02]  /*2ba0*/  ISETP.GT.U32.AND P1, PT, R17.reuse, R20, PT ;  /* 0x000000141100720c */ /* 0x040fe40003f24070 */
[----:B------:R-:W-:-:S11]  /*2bb0*/  ISETP.GT.U32.AND P0, PT, R17, R18, PT ;  /* 0x000000121100720c */ /* 0x000fd60003f04070 */
[-C--:B------:R-:W-:Y:S02]  /*2bc0*/  @!P1 IADD3 R20, PT, PT, R20, -R17.reuse, RZ ;  /* 0x8000001114149210 */ /* 0x080fe40007ffe0ff */
[----:B------:R-:W-:Y:S01]  /*2bd0*/  @!P0 IMAD.IADD R18, R18, 0x1, -R17 ;  /* 0x0000000112128824 */ /* 0x000fe200078e0a11 */
[----:B------:R-:W-:Y:S02]  /*2be0*/  @!P1 IADD3 R14, PT, PT, R14, 0x1, RZ ;  /* 0x000000010e0e9810 */ /* 0x000fe40007ffe0ff */
[----:B------:R-:W-:Y:S02]  /*2bf0*/  ISETP.GE.U32.AND P0, PT, R20, R17, PT ;  /* 0x000000111400720c */ /* 0x000fe40003f06070 */
[----:B------:R-:W-:Y:S02]  /*2c00*/  ISETP.GT.U32.AND P3, PT, R17, R18, PT ;  /* 0x000000121100720c */ /* 0x000fe40003f64070 */
[----:B------:R-:W-:-:S09]  /*2c10*/  ISETP.GE.AND P1, PT, R16, RZ, PT ;  /* 0x000000ff1000720c */ /* 0x000fd20003f26270 */
[----:B------:R-:W-:Y:S01]  /*2c20*/  @P0 VIADD R14, R14, 0x1 ;  /* 0x000000010e0e0836 */ /* 0x000fe20000000000 */
[----:B------:R-:W-:Y:S02]  /*2c30*/  ISETP.NE.AND P0, PT, R0, RZ, PT ;  /* 0x000000ff0000720c */ /* 0x000fe40003f05270 */
[----:B------:R-:W-:Y:S01]  /*2c40*/  @!P3 IADD3 R18, PT, PT, R18, -R17, RZ ;  /* 0x800000111212b210 */ /* 0x000fe20007ffe0ff */
[----:B------:R-:W-:Y:S01]  /*2c50*/  @!P2 IMAD.MOV R14, RZ, RZ, -R14 ;  /* 0x000000ffff0ea224 */ /* 0x000fe200078e0a0e */
[----:B------:R-:W-:-:S03]  /*2c60*/  IADD3 R17, PT, PT, R19, R10, RZ ;  /* 0x0000000a13117210 */ /* 0x000fc60007ffe0ff */
[----:B------:R-:W-:Y:S01]  /*2c70*/  @!P1 IMAD.MOV R18, RZ, RZ, -R18 ;  /* 0x000000ffff129224 */ /* 0x000fe200078e0a12 */
[----:B------:R-:W-:-:S04]  /*2c80*/  SEL R14, R15, R14, !P0 ;  /* 0x0000000e0f0e7207 */ /* 0x000fc80004000000 */
[----:B------:R-:W-:Y:S01]  /*2c90*/  SEL R15, R15, R18, !P0 ;  /* 0x000000120f0f7207 */ /* 0x000fe20004000000 */
[----:B------:R-:W-:-:S03]  /*2ca0*/  IMAD R17, R17, UR10, R14 ;  /* 0x0000000a11117c24 */ /* 0x000fc6000f8e020e */
[----:B------:R-:W-:Y:S01]  /*2cb0*/  IADD3 R14, PT, PT, R15, R2, RZ ;  /* 0x000000020f0e7210 */ /* 0x000fe20007ffe0ff */
[----:B------:R-:W-:-:S04]  /*2cc0*/  IMAD.IADD R17, R17, 0x1, R8 ;  /* 0x0000000111117824 */ /* 0x000fc800078e0208 */
[----:B------:R-:W-:-:S04]  /*2cd0*/  IMAD R15, R17, UR10, R14 ;  /* 0x0000000a110f7c24 */ /* 0x000fc8000f8e020e */
[----:B------:R-:W-:-:S06]  /*2ce0*/  IMAD.WIDE R14, R15, 0x4, R12 ;  /* 0x000000040f0e7825 */ /* 0x000fcc00078e020c */
[----:B------:R-:W2:Y:S01]  /*2cf0*/  LDG.E R14, desc[UR8][R14.64] ;  /* 0x000000080e0e7981 */ /* 0x000ea2000c1e1900 */
[C---:B------:R-:W-:Y:S01]  /*2d00*/  LEA R18, R16.reuse, UR7, 0x2 ;  /* 0x0000000710127c11 */ /* 0x040fe2000f8e10ff */
[----:B------:R-:W-:Y:S01]  /*2d10*/  UIADD3 UR4, UPT, UPT, UR4, 0x1, URZ ;  /* 0x0000000104047890 */ /* 0x000fe2000fffe0ff */
[----:B------:R-:W-:-:S03]  /*2d20*/  VIADD R16, R16, 0x1 ;  /* 0x0000000110107836 */ /* 0x000fc60000000000 */
[----:B------:R-:W-:Y:S01]  /*2d30*/  UISETP.NE.AND UP0, UPT, UR4, UR6, UPT ;  /* 0x000000060400728c */ /* 0x000fe2000bf05270 */
[----:B--2---:R-:W-:-:S05]  /*2d40*/  IADD3 R9, PT, PT, R14, R9, RZ ;  /* 0x000000090e097210 */ /* 0x004fca0007ffe0ff */
[----:B------:R0:W-:Y:S03]  /*2d50*/  STS [R18+0x4], R9 ;  /* 0x0000040912007388 */ /* 0x0001e60000000800 */
[----:B------:R-:W-:Y:S05]  /*2d60*/  BRA.U UP0, `(.L_x_41) ;  /* 0xfffffff900f47547 */ /* 0x000fea000b83ffff */
.L_x_38:
[----:B------:R-:W1:Y:S01]  /*2d70*/  S2UR UR7, SR_CgaCtaId ;  /* 0x00000000000779c3 */ /* 0x000e620000008800 */
[----:B------:R-:W-:Y:S02]  /*2d80*/  UMOV UR4, 0x400 ;  /* 0x0000040000047882 */ /* 0x000fe40000000000 */
[----:B------:R-:W-:-:S04]  /*2d90*/  UIADD3 UR6, UPT, UPT, UR4, 0x25c0, URZ ;  /* 0x000025c004067890 */ /* 0x000fc8000fffe0ff */
[----:B-1----:R-:W-:Y:S02]  /*2da0*/  ULEA UR6, UR7, UR6, 0x18 ;  /* 0x0000000607067291 */ /* 0x002fe4000f8ec0ff */
[----:B------:R-:W-:Y:S02]  /*2db0*/  ULEA UR4, UR7, UR4, 0x18 ;  /* 0x0000000407047291 */ /* 0x000fe4000f8ec0ff */
[----:B------:R-:W-:-:S09]  /*2dc0*/  ULEA UR5, UR5, UR6, 0x2 ;  /* 0x0000000605057291 */ /* 0x000fd2000f8e10ff */
[----:B------:R-:W1:Y:S04]  /*2dd0*/  LDS R0, [UR5] ;  /* 0x00000005ff007984 */ /* 0x000e680008000800 */
[----:B-1----:R2:W-:Y:S02]  /*2de0*/  STS [UR4+0x34], R0 ;  /* 0x00003400ff007988 */ /* 0x0025e40008000804 */
.L_x_37:
[----:B------:R-:W-:Y:S05]  /*2df0*/  BSYNC.RECONVERGENT B0 ;  /* 0x0000000000007941 */ /* 0x000fea0003800200 */
.L_x_36:
[----:B------:R-:W3:Y:S08]  /*2e00*/  S2UR UR5, SR_CgaCtaId ;  /* 0x00000000000579c3 */ /* 0x000ef00000008800 */
[----:B------:R-:W-:Y:S06]  /*2e10*/  BAR.SYNC.DEFER_BLOCKING 0x0 ;  /* 0x0000000000007b1d */ /* 0x000fec0000010000 */
[----:B------:R-:W-:-:S02]  /*2e20*/  UMOV UR4, 0x400 ;  /* 0x0000040000047882 */ /* 0x000fc40000000000 */
[----:B---3--:R-:W-:Y:S01]  /*2e30*/  ULEA UR4, UR5, UR4, 0x18 ;  /* 0x0000000405047291 */ /* 0x008fe2000f8ec0ff */
[----:B------:R-:W3:Y:S08]  /*2e40*/  LDCU UR5, c[0x0][0x384] ;  /* 0x00007080ff0577ac */ /* 0x000ef00008000800 */
[----:B------:R-:W4:Y:S01]  /*2e50*/  LDS R13, [UR4+0x30] ;  /* 0x00003004ff0d7984 */ /* 0x000f220008000800 */
[----:B---3--:R-:W-:-:S04]  /*2e60*/  I2FP.F32.S32 R10, UR5 ;  /* 0x00000005000a7c45 */ /* 0x008fc80008201400 */
[----:B012---:R-:W0:Y:S02]  /*2e70*/  MUFU.RCP R0, R10 ;  /* 0x0000000a00007308 */ /* 0x007e240000001000 */
[----:B0-----:R-:W-:-:S04]  /*2e80*/  FFMA R3, -R10, R0, 1 ;  /* 0x3f8000000a037423 */ /* 0x001fc80000000100 */
[----:B------:R-:W-:Y:S01]  /*2e90*/  FFMA R0, R0, R3, R0 ;  /* 0x0000000300007223 */ /* 0x000fe20000000000 */
[----:B----4-:R-:W-:-:S04]  /*2ea0*/  I2FP.F32.S32 R7, R13 ;  /* 0x0000000d00077245 */ /* 0x010fc80000201400 */
[----:B------:R-:W0:Y:S01]  /*2eb0*/  FCHK P0, R7, R10 ;  /* 0x0000000a07007302 */ /* 0x000e220000000000 */
[----:B------:R-:W-:-:S04]  /*2ec0*/  FFMA R2, R0, R7, RZ ;  /* 0x0000000700027223 */ /* 0x000fc800000000ff */
[----:B------:R-:W-:-:S04]  /*2ed0*/  FFMA R3, -R10, R2, R7 ;  /* 0x000000020a037223 */ /* 0x000fc80000000107 */
[----:B------:R-:W-:Y:S01]  /*2ee0*/  FFMA R2, R0, R3, R2 ;  /* 0x0000000300027223 */ /* 0x000fe20000000002 */
[----:B0-----:R-:W-:Y:S06]  /*2ef0*/  @!P0 BRA `(.L_x_42) ;  /* 0x00000000000c8947 */ /* 0x001fec0003800000 */
[----:B------:R-:W-:-:S07]  /*2f00*/  MOV R14, 0x2f20 ;  /* 0x00002f20000e7802 */ /* 0x000fce0000000f00 */
[----:B------:R-:W-:Y:S05]  /*2f10*/  CALL.REL.NOINC `($__internal_1_$__cuda_sm3x_div_rn_noftz_f32_slowpath) ;  /* 0x0000001c00007944 */ /* 0x000fea0003c00000 */
[----:B------:R-:W-:-:S07]  /*2f20*/  MOV R2, R7 ;  /* 0x0000000700027202 */ /* 0x000fce0000000f00 */
.L_x_42:
[----:B------:R-:W0:Y:S01]  /*2f30*/  S2R R0, SR_TID.X ;  /* 0x0000000000007919 */ /* 0x000e220000002100 */
[----:B------:R-:W1:Y:S01]  /*2f40*/  F2I.CEIL.NTZ R7, R2 ;  /* 0x0000000200077305 */ /* 0x000e62000020b100 */
[----:B------:R-:W-:Y:S01]  /*2f50*/  BSSY.RECONVERGENT B3, `(.L_x_43) ;  /* 0x00000ee000037945 */ /* 0x000fe20003800200 */
[C---:B-1----:R-:W-:Y:S01]  /*2f60*/  ISETP.GE.AND P0, PT, R7.reuse, 0x1, PT ;  /* 0x000000010700780c */ /* 0x042fe20003f06270 */
[----:B0-----:R-:W-:-:S05]  /*2f70*/  IMAD R28, R7, R0, RZ ;  /* 0x00000000071c7224 */ /* 0x001fca00078e02ff */
[----:B------:R-:W-:-:S13]  /*2f80*/  ISETP.GE.OR P0, PT, R28, R13, !P0 ;  /* 0x0000000d1c00720c */ /* 0x000fda0004706670 */
[----:B------:R-:W-:Y:S05]  /*2f90*/  @P0 BRA `(.L_x_44) ;  /* 0x0000000c00a40947 */ /* 0x000fea0003800000 */
[----:B------:R-:W0:Y:S01]  /*2fa0*/  S2UR UR5, SR_CgaCtaId ;  /* 0x00000000000579c3 */ /* 0x000e220000008800 */
[----:B------:R-:W-:Y:S02]  /*2fb0*/  UMOV UR4, 0x400 ;  /* 0x0000040000047882 */ /* 0x000fe40000000000 */
[----:B0-----:R-:W-:-:S09]  /*2fc0*/  ULEA UR4, UR5, UR4, 0x18 ;  /* 0x0000000405047291 */ /* 0x001fd2000f8ec0ff */
[----:B------:R-:W0:Y:S04]  /*2fd0*/  LDS.64 R2, [UR4+0x18] ;  /* 0x00001804ff027984 */ /* 0x000e280008000a00 */
[----:B------:R-:W1:Y:S01]  /*2fe0*/  LDS.128 R8, [UR4+0x20] ;  /* 0x00002004ff087984 */ /* 0x000e620008000c00 */
[----:B0-----:R-:W-:Y:S01]  /*2ff0*/  IADD3 R3, PT, PT, R3, -R2, RZ ;  /* 0x8000000203037210 */ /* 0x001fe20007ffe0ff */
[----:B-1----:R-:W-:-:S04]  /*3000*/  IMAD.IADD R12, R9, 0x1, -R8 ;  /* 0x00000001090c7824 */ /* 0x002fc800078e0a08 */
[C---:B------:R-:W-:Y:S02]  /*3010*/  VIADD R9, R3.reuse, 0x1 ;  /* 0x0000000103097836 */ /* 0x040fe40000000000 */
[----:B------:R-:W-:Y:S01]  /*3020*/  IMAD R12, R3, R12, R12 ;  /* 0x0000000c030c7224 */ /* 0x000fe200078e020c */
[----:B------:R-:W-:-:S04]  /*3030*/  VIADDMNMX R3, R28, R7, R13, PT ;  /* 0x000000071c037246 */ /* 0x000fc8000380010d */
[----:B------:R-:W-:-:S07]  /*3040*/  IADD3 R7, PT, PT, R9, R12, RZ ;  /* 0x0000000c09077210 */ /* 0x000fce0007ffe0ff */
.L_x_56:
[-C--:B--2---:R-:W-:Y:S01]  /*3050*/  IABS R17, R7.reuse ;  /* 0x0000000700117213 */ /* 0x084fe20000000000 */
[----:B0-----:R-:W0:Y:S01]  /*3060*/  LDCU UR4, c[0x0][0x380] ;  /* 0x00007000ff0477ac */ /* 0x001e220008000800 */
[----:B------:R-:W-:Y:S02]  /*3070*/  IABS R16, R7 ;  /* 0x0000000700107213 */ /* 0x000fe40000000000 */
[----:B-1----:R-:W1:Y:S01]  /*3080*/  I2F.RP R11, R17 ;  /* 0x00000011000b7306 */ /* 0x002e620000209400 */
[----:B------:R-:W-:-:S04]  /*3090*/  IABS R19, R9 ;  /* 0x0000000900137213 */ /* 0x000fc80000000000 */
[----:B------:R-:W-:-:S03]  /*30a0*/  IADD3 R19, PT, PT, RZ, -R19, RZ ;  /* 0x80000013ff137210 */ /* 0x000fc60007ffe0ff */
[----:B-1----:R-:W1:Y:S02]  /*30b0*/  MUFU.RCP R11, R11 ;  /* 0x0000000b000b7308 */ /* 0x002e640000001000 */
[----:B-1----:R-:W-:Y:S01]  /*30c0*/  VIADD R12, R11, 0xffffffe ;  /* 0x0ffffffe0b0c7836 */ /* 0x002fe20000000000 */
[----:B------:R-:W-:-:S05]  /*30d0*/  IABS R11, R9 ;  /* 0x00000009000b7213 */ /* 0x000fca0000000000 */
[----:B------:R1:W2:Y:S02]  /*30e0*/  F2I.FTZ.U32.TRUNC.NTZ R13, R12 ;  /* 0x0000000c000d7305 */ /* 0x0002a4000021f000 */
[----:B-1----:R-:W-:Y:S01]  /*30f0*/  IMAD.MOV.U32 R12, RZ, RZ, RZ ;  /* 0x000000ffff0c7224 */ /* 0x002fe200078e00ff */
[----:B--2---:R-:W-:-:S05]  /*3100*/  IADD3 R14, PT, PT, RZ, -R13, RZ ;  /* 0x8000000dff0e7210 */ /* 0x004fca0007ffe0ff */
[----:B------:R-:W-:Y:S01]  /*3110*/  IMAD R15, R14, R17, RZ ;  /* 0x000000110e0f7224 */ /* 0x000fe200078e02ff */
[----:B------:R-:W-:-:S03]  /*3120*/  IABS R14, R28 ;  /* 0x0000001c000e7213 */ /* 0x000fc60000000000 */
[----:B------:R-:W-:Y:S01]  /*3130*/  IMAD.HI.U32 R13, R13, R15, R12 ;  /* 0x0000000f0d0d7227 */ /* 0x000fe200078e000c */
[----:B------:R-:W-:Y:S02]  /*3140*/  IADD3 R12, PT, PT, RZ, -R16, RZ ;  /* 0x80000010ff0c7210 */ /* 0x000fe40007ffe0ff */
[----:B------:R-:W1:Y:S03]  /*3150*/  I2F.RP R16, R11 ;  /* 0x0000000b00107306 */ /* 0x000e660000209400 */
[----:B------:R-:W-:-:S04]  /*3160*/  IMAD.HI.U32 R15, R13, R14, RZ ;  /* 0x0000000e0d0f7227 */ /* 0x000fc800078e00ff */
[----:B------:R-:W-:-:S05]  /*3170*/  IMAD R12, R15, R12, R14 ;  /* 0x0000000c0f0c7224 */ /* 0x000fca00078e020e */
[----:B------:R-:W-:Y:S01]  /*3180*/  ISETP.GT.U32.AND P1, PT, R17, R12, PT ;  /* 0x0000000c1100720c */ /* 0x000fe20003f24070 */
[----:B-1----:R-:W1:-:S12]  /*3190*/  MUFU.RCP R16, R16 ;  /* 0x0000001000107308 */ /* 0x002e580000001000 */
[----:B------:R-:W-:Y:S02]  /*31a0*/  @!P1 IMAD.IADD R12, R12, 0x1, -R17 ;  /* 0x000000010c0c9824 */ /* 0x000fe400078e0a11 */
[----:B------:R-:W-:Y:S01]  /*31b0*/  @!P1 VIADD R15, R15, 0x1 ;  /* 0x000000010f0f9836 */ /* 0x000fe20000000000 */
[----:B------:R-:W-:Y:S02]  /*31c0*/  ISETP.NE.AND P1, PT, R7, RZ, PT ;  /* 0x000000ff0700720c */ /* 0x000fe40003f25270 */
[----:B------:R-:W-:Y:S02]  /*31d0*/  ISETP.GE.U32.AND P0, PT, R12, R17, PT ;  /* 0x000000110c00720c */ /* 0x000fe40003f06070 */
[----:B------:R-:W-:-:S04]  /*31e0*/  LOP3.LUT R12, R28, R7, RZ, 0x3c, !PT ;  /* 0x000000071c0c7212 */ /* 0x000fc800078e3cff */
[----:B------:R-:W-:Y:S02]  /*31f0*/  ISETP.GE.AND P2, PT, R12, RZ, PT ;  /* 0x000000ff0c00720c */ /* 0x000fe40003f46270 */
[----:B-1----:R-:W-:-:S04]  /*3200*/  IADD3 R12, PT, PT, R16, 0xffffffe, RZ ;  /* 0x0ffffffe100c7810 */ /* 0x002fc80007ffe0ff */
[----:B------:R1:W2:Y:S01]  /*3210*/  F2I.FTZ.U32.TRUNC.NTZ R13, R12 ;  /* 0x0000000c000d7305 */ /* 0x0002a2000021f000 */
[----:B------:R-:W-:-:S06]  /*3220*/  @P0 IADD3 R15, PT, PT, R15, 0x1, RZ ;  /* 0x000000010f0f0810 */ /* 0x000fcc0007ffe0ff */
[----:B------:R-:W-:Y:S01]  /*3230*/  @!P2 IMAD.MOV R15, RZ, RZ, -R15 ;  /* 0x000000ffff0fa224 */ /* 0x000fe200078e0a0f */
[----:B------:R-:W-:Y:S01]  /*3240*/  @!P1 LOP3.LUT R15, RZ, R7, RZ, 0x33, !PT ;  /* 0x00000007ff0f9212 */ /* 0x000fe200078e33ff */
[----:B-1----:R-:W-:-:S04]  /*3250*/  IMAD.MOV.U32 R12, RZ, RZ, RZ ;  /* 0x000000ffff0c7224 */ /* 0x002fc800078e00ff */
[----:B------:R-:W-:Y:S01]  /*3260*/  IMAD.MOV R16, RZ, RZ, -R15 ;  /* 0x000000ffff107224 */ /* 0x000fe200078e0a0f */
[----:B--2---:R-:W-:Y:S01]  /*3270*/  IADD3 R18, PT, PT, RZ, -R13, RZ ;  /* 0x8000000dff127210 */ /* 0x004fe20007ffe0ff */
[----:B------:R-:W-:Y:S02]  /*3280*/  IMAD.IADD R15, R15, 0x1, R10 ;  /* 0x000000010f0f7824 */ /* 0x000fe400078e020a */
[----:B------:R-:W-:Y:S02]  /*3290*/  IMAD R16, R7, R16, R28 ;  /* 0x0000001007107224 */ /* 0x000fe400078e021c */
[----:B------:R-:W-:-:S03]  /*32a0*/  IMAD R17, R18, R11, RZ ;  /* 0x0000000b12117224 */ /* 0x000fc600078e02ff */
[----:B------:R-:W-:Y:S01]  /*32b0*/  IABS R18, R16 ;  /* 0x0000001000127213 */ /* 0x000fe20000000000 */
[----:B------:R-:W-:Y:S01]  /*32c0*/  IMAD.HI.U32 R13, R13, R17, R12 ;  /* 0x000000110d0d7227 */ /* 0x000fe200078e000c */
[----:B------:R-:W-:Y:S02]  /*32d0*/  MOV R17, R19 ;  /* 0x0000001300117202 */ /* 0x000fe40000000f00 */
[----:B------:R-:W-:-:S03]  /*32e0*/  LOP3.LUT R16, R16, R9, RZ, 0x3c, !PT ;  /* 0x0000000910107212 */ /* 0x000fc600078e3cff */
[----:B------:R-:W-:Y:S01]  /*32f0*/  IMAD.HI.U32 R12, R13, R18, RZ ;  /* 0x000000120d0c7227 */ /* 0x000fe200078e00ff */
[----:B------:R-:W-:-:S03]  /*3300*/  ISETP.GE.AND P2, PT, R16, RZ, PT ;  /* 0x000000ff1000720c */ /* 0x000fc60003f46270 */
[----:B------:R-:W-:-:S04]  /*3310*/  IMAD.HI.U32 R13, R13, R14, RZ ;  /* 0x0000000e0d0d7227 */ /* 0x000fc800078e00ff */
[-C--:B------:R-:W-:Y:S02]  /*3320*/  IMAD R18, R12, R17.reuse, R18 ;  /* 0x000000110c127224 */ /* 0x080fe400078e0212 */
[----:B------:R-:W-:Y:S01]  /*3330*/  IMAD R20, R13, R17, R14 ;  /* 0x000000110d147224 */ /* 0x000fe200078e020e */
[----:B------:R-:W-:Y:S02]  /*3340*/  LOP3.LUT R14, RZ, R9, RZ, 0x33, !PT ;  /* 0x00000009ff0e7212 */ /* 0x000fe400078e33ff */
[C---:B------:R-:W-:Y:S02]  /*3350*/  ISETP.GT.U32.AND P1, PT, R11.reuse, R18, PT ;  /* 0x000000120b00720c */ /* 0x040fe40003f24070 */
[----:B------:R-:W-:-:S11]  /*3360*/  ISETP.GT.U32.AND P0, PT, R11, R20, PT ;  /* 0x000000140b00720c */ /* 0x000fd60003f04070 */
[----:B------:R-:W-:Y:S02]  /*3370*/  @!P1 IMAD.IADD R18, R18, 0x1, -R11 ;  /* 0x0000000112129824 */ /* 0x000fe400078e0a0b */
[-C--:B------:R-:W-:Y:S01]  /*3380*/  @!P0 IADD3 R20, PT, PT, R20, -R11.reuse, RZ ;  /* 0x8000000b14148210 */ /* 0x080fe20007ffe0ff */
[----:B------:R-:W-:Y:S01]  /*3390*/  @!P1 VIADD R12, R12, 0x1 ;  /* 0x000000010c0c9836 */ /* 0x000fe20000000000 */
[----:B------:R-:W-:Y:S02]  /*33a0*/  ISETP.GE.AND P1, PT, R28, RZ, PT ;  /* 0x000000ff1c00720c */ /* 0x000fe40003f26270 */
[----:B------:R-:W-:Y:S02]  /*33b0*/  ISETP.GE.U32.AND P0, PT, R18, R11, PT ;  /* 0x0000000b1200720c */ /* 0x000fe40003f06070 */
[----:B------:R-:W-:-:S11]  /*33c0*/  ISETP.GT.U32.AND P3, PT, R11, R20, PT ;  /* 0x000000140b00720c */ /* 0x000fd60003f64070 */
[----:B------:R-:W-:Y:S02]  /*33d0*/  @P0 IADD3 R12, PT, PT, R12, 0x1, RZ ;  /* 0x000000010c0c0810 */ /* 0x000fe40007ffe0ff */
[----:B------:R-:W-:Y:S01]  /*33e0*/  @!P3 IMAD.IADD R20, R20, 0x1, -R11 ;  /* 0x000000011414b824 */ /* 0x000fe200078e0a0b */
[----:B------:R-:W-:Y:S02]  /*33f0*/  ISETP.NE.AND P0, PT, R9, RZ, PT ;  /* 0x000000ff0900720c */ /* 0x000fe40003f05270 */
[----:B------:R-:W-:Y:S02]  /*3400*/  MOV R11, R12 ;  /* 0x0000000c000b7202 */ /* 0x000fe40000000f00 */
[----:B------:R-:W1:Y:S01]  /*3410*/  LDC.64 R12, c[0x0][0x398] ;  /* 0x0000e600ff0c7b82 */ /* 0x000e620000000a00 */
[----:B------:R-:W-:Y:S02]  /*3420*/  @!P1 IADD3 R20, PT, PT, -R20, RZ, RZ ;  /* 0x000000ff14149210 */ /* 0x000fe40007ffe1ff */
[----:B------:R-:W-:-:S05]  /*3430*/  @!P2 IMAD.MOV R11, RZ, RZ, -R11 ;  /* 0x000000ffff0ba224 */ /* 0x000fca00078e0a0b */
[C---:B------:R-:W-:Y:S02]  /*3440*/  SEL R16, R14.reuse, R11, !P0 ;  /* 0x0000000b0e107207 */ /* 0x040fe40004000000 */
[----:B------:R-:W-:-:S03]  /*3450*/  SEL R11, R14, R20, !P0 ;  /* 0x000000140e0b7207 */ /* 0x000fc60004000000 */
[----:B0-----:R-:W-:Y:S01]  /*3460*/  IMAD R15, R15, UR4, R16 ;  /* 0x000000040f0f7c24 */ /* 0x001fe2000f8e0210 */
[----:B------:R-:W-:-:S03]  /*3470*/  IADD3 R14, PT, PT, R11, R2, RZ ;  /* 0x000000020b0e7210 */ /* 0x000fc60007ffe0ff */
[----:B------:R-:W-:-:S04]  /*3480*/  IMAD.IADD R15, R15, 0x1, R8 ;  /* 0x000000010f0f7824 */ /* 0x000fc800078e0208 */
[----:B------:R-:W-:-:S04]  /*3490*/  IMAD R15, R15, UR4, R14 ;  /* 0x000000040f0f7c24 */ /* 0x000fc8000f8e020e */
[----:B-1----:R-:W-:-:S05]  /*34a0*/  IMAD.WIDE R12, R15, 0x4, R12 ;  /* 0x000000040f0c7825 */ /* 0x002fca00078e020c */
[----:B------:R-:W2:Y:S01]  /*34b0*/  LDG.E R14, desc[UR8][R12.64] ;  /* 0x000000080c0e7981 */ /* 0x000ea2000c1e1900 */
[----:B------:R-:W-:Y:S01]  /*34c0*/  BSSY.RECONVERGENT B2, `(.L_x_45) ;  /* 0x0000093000027945 */ /* 0x000fe20003800200 */
[----:B--2---:R-:W-:-:S13]  /*34d0*/  ISETP.GE.AND P0, PT, R14, 0x1, PT ;  /* 0x000000010e00780c */ /* 0x004fda0003f06270 */
[----:B-----5:R-:W-:Y:S05]  /*34e0*/  @!P0 BRA `(.L_x_46) ;  /* 0x0000000800408947 */ /* 0x020fea0003800000 */
[----:B------:R-:W0:Y:S02]  /*34f0*/  LDC.64 R12, c[0x0][0x390] ;  /* 0x0000e400ff0c7b82 */ /* 0x000e240000000a00 */
[----:B0-----:R-:W-:-:S05]  /*3500*/  IMAD.WIDE R12, R15, 0x4, R12 ;  /* 0x000000040f0c7825 */ /* 0x001fca00078e020c */
[----:B------:R0:W5:Y:S01]  /*3510*/  LDG.E R49, desc[UR8][R12.64] ;  /* 0x000000080c317981 */ /* 0x000162000c1e1900 */
[----:B------:R-:W-:Y:S01]  /*3520*/  MOV R15, 0x400 ;  /* 0x00000400000f7802 */ /* 0x000fe20000000f00 */
[----:B------:R-:W-:Y:S01]  /*3530*/  BSSY.RECONVERGENT B1, `(.L_x_47) ;  /* 0x0000078000017945 */ /* 0x000fe20003800200 */
[C---:B------:R-:W-:Y:S01]  /*3540*/  ISETP.GE.U32.AND P0, PT, R14.reuse, 0x4, PT ;  /* 0x000000040e00780c */ /* 0x040fe20003f06070 */
[----:B------:R-:W1:Y:S01]  /*3550*/  S2R R11, SR_CgaCtaId ;  /* 0x00000000000b7919 */ /* 0x000e620000008800 */
[----:B------:R-:W-:Y:S01]  /*3560*/  IADD3 R16, PT, PT, R15, 0x25c0, RZ ;  /* 0x000025c00f107810 */ /* 0x000fe20007ffe0ff */
[----:B------:R-:W-:Y:S01]  /*3570*/  HFMA2 R48, -RZ, RZ, 0, 0 ;  /* 0x00000000ff307431 */ /* 0x000fe200000001ff */
[----:B------:R-:W-:Y:S02]  /*3580*/  LOP3.LUT R30, R14, 0x3, RZ, 0xc0, !PT ;  /* 0x000000030e1e7812 */ /* 0x000fe400078ec0ff */
[----:B-1----:R-:W-:-:S05]  /*3590*/  LEA R31, R11, R16, 0x18 ;  /* 0x000000100b1f7211 */ /* 0x002fca00078ec0ff */
[----:B------:R-:W-:-:S06]  /*35a0*/  IMAD R31, R28, 0x4, R31 ;  /* 0x000000041c1f7824 */ /* 0x000fcc00078e021f */
[----:B------:R-:W1:Y:S01]  /*35b0*/  LDS R31, [R31] ;  /* 0x000000001f1f7984 */ /* 0x000e620000000800 */
[----:B0-----:R-:W-:Y:S05]  /*35c0*/  @!P0 BRA `(.L_x_48) ;  /* 0x0000000400b88947 */ /* 0x001fea0003800000 */
[----:B------:R-:W-:Y:S01]  /*35d0*/  LOP3.LUT R48, R14, 0x7ffffffc, RZ, 0xc0, !PT ;  /* 0x7ffffffc0e307812 */ /* 0x000fe200078ec0ff */
[----:B------:R-:W-:Y:S01]  /*35e0*/  VIADD R12, R15, 0x40 ;  /* 0x000000400f0c7836 */ /* 0x000fe20000000000 */
[----:B------:R-:W-:Y:S01]  /*35f0*/  BSSY.RELIABLE B0, `(.L_x_49) ;  /* 0x000005c000007945 */ /* 0x000fe20003800100 */
[----:B-----5:R-:W-:Y:S02]  /*3600*/  MOV R50, R49 ;  /* 0x0000003100327202 */ /* 0x020fe40000000f00 */
[----:B------:R-:W-:Y:S02]  /*3610*/  IADD3 R52, PT, PT, -R48, RZ, RZ ;  /* 0x000000ff30347210 */ /* 0x000fe40007ffe1ff */
[----:B------:R-:W-:Y:S02]  /*3620*/  LEA R12, R11, R12, 0x18 ;  /* 0x0000000c0b0c7211 */ /* 0x000fe400078ec0ff */
[----:B------:R-:W-:-:S03]  /*3630*/  ISETP.GE.AND P0, PT, R52, RZ, PT ;  /* 0x000000ff3400720c */ /* 0x000fc60003f06270 */
[----:B-1----:R-:W-:-:S04]  /*3640*/  IMAD R12, R31, 0x10, R12 ;  /* 0x000000101f0c7824 */ /* 0x002fc800078e020c */
[----:B------:R-:W-:-:S06]  /*3650*/  VIADD R51, R12, 0x20 ;  /* 0x000000200c337836 */ /* 0x000fcc0000000000 */
[----:B------:R-:W-:Y:S05]  /*3660*/  @P0 BRA `(.L_x_50) ;  /* 0x0000000400500947 */ /* 0x000fea0003800000 */
[----:B------:R-:W-:Y:S01]  /*3670*/  IADD3 R12, PT, PT, -R52, RZ, RZ ;  /* 0x000000ff340c7210 */ /* 0x000fe20007ffe1ff */
[----:B------:R-:W-:Y:S01]  /*3680*/  BSSY.RECONVERGENT B4, `(.L_x_51) ;  /* 0x0000032000047945 */ /* 0x000fe20003800200 */
[----:B------:R-:W-:Y:S02]  /*3690*/  PLOP3.LUT P0, PT, PT, PT, PT, 0x80, 0x8 ;  /* 0x000000000008781c */ /* 0x000fe40003f0f070 */
[----:B------:R-:W-:-:S13]  /*36a0*/  ISETP.GT.AND P1, PT, R12, 0xc, PT ;  /* 0x0000000c0c00780c */ /* 0x000fda0003f24270 */
[----:B------:R-:W-:Y:S05]  /*36b0*/  @!P1 BRA `(.L_x_52) ;  /* 0x0000000000b89947 */ /* 0x000fea0003800000 */
[----:B------:R-:W-:-:S13]  /*36c0*/  PLOP3.LUT P0, PT, PT, PT, PT, 0x8, 0x80 ;  /* 0x000000000080781c */ /* 0x000fda0003f0e170 */
.L_x_53:
[----:B------:R-:W0:Y:S02]  /*36d0*/  LDC.64 R54, c[0x0][0x3a8] ;  /* 0x0000ea00ff367b82 */ /* 0x000e240000000a00 */
[----:B0-----:R-:W-:-:S05]  /*36e0*/  IMAD.WIDE R44, R50, 0x10, R54 ;  /* 0x00000010322c7825 */ /* 0x001fca00078e0236 */
[----:B------:R-:W2:Y:S04]  /*36f0*/  LDG.E.128 R12, desc[UR8][R44.64] ;  /* 0x000000082c0c7981 */ /* 0x000ea8000c1e1d00 */
[----:B------:R-:W3:Y:S01]  /*3700*/  LDG.E.128 R16, desc[UR8][R44.64+0x10] ;  /* 0x000010082c107981 */ /* 0x000ee2000c1e1d00 */
[----:B------:R-:W-:-:S03]  /*3710*/  VIADD R59, R50, 0x4 ;  /* 0x00000004323b7836 */ /* 0x000fc60000000000 */
[----:B------:R-:W4:Y:S01]  /*3720*/  LDG.E.128 R20, desc[UR8][R44.64+0x20] ;  /* 0x000020082c147981 */ /* 0x000f22000c1e1d00 */
[----:B------:R-:W-:-:S03]  /*3730*/  IMAD.WIDE R58, R59, 0x10, R54 ;  /* 0x000000103b3a7825 */ /* 0x000fc600078e0236 */
[----:B------:R-:W5:Y:S04]  /*3740*/  LDG.E.128 R24, desc[UR8][R44.64+0x30] ;  /* 0x000030082c187981 */ /* 0x000f68000c1e1d00 */
[----:B------:R-:W5:Y:S04]  /*3750*/  LDG.E.128 R32, desc[UR8][R58.64] ;  /* 0x000000083a207981 */ /* 0x000f68000c1e1d00 */
[----:B------:R-:W5:Y:S04]  /*3760*/  LDG.E.128 R36, desc[UR8][R58.64+0x10] ;  /* 0x000010083a247981 */ /* 0x000f68000c1e1d00 */
[----:B--2---:R0:W-:Y:S04]  /*3770*/  STS.128 [R51+-0x20], R12 ;  /* 0xffffe00c33007388 */ /* 0x0041e80000000c00 */
[----:B---3--:R1:W-:Y:S01]  /*3780*/  STS.128 [R51+-0x10], R16 ;  /* 0xfffff01033007388 */ /* 0x0083e20000000c00 */
[----:B------:R-:W-:-:S03]  /*3790*/  IADD3 R57, PT, PT, R50, 0x8, RZ ;  /* 0x0000000832397810 */ /* 0x000fc60007ffe0ff */
[----:B----4-:R2:W-:Y:S04]  /*37a0*/  STS.128 [R51], R20 ;  /* 0x0000001433007388 */ /* 0x0105e80000000c00 */
[----:B0-----:R-:W3:Y:S04]  /*37b0*/  LDG.E.128 R12, desc[UR8][R58.64+0x20] ;  /* 0x000020083a0c7981 */ /* 0x001ee8000c1e1d00 */
[----:B-1----:R-:W4:Y:S01]  /*37c0*/  LDG.E.128 R16, desc[UR8][R58.64+0x30] ;  /* 0x000030083a107981 */ /* 0x002f22000c1e1d00 */
[----:B------:R-:W-:-:S04]  /*37d0*/  IMAD.WIDE R56, R57, 0x10, R54 ;  /* 0x0000001039387825 */ /* 0x000fc800078e0236 */
[----:B--2---:R-:W-:Y:S01]  /*37e0*/  VIADD R21, R50, 0xc ;  /* 0x0000000c32157836 */ /* 0x004fe20000000000 */
[----:B-----5:R-:W-:Y:S03]  /*37f0*/  STS.128 [R51+0x10], R24 ;  /* 0x0000101833007388 */ /* 0x020fe60000000c00 */
[----:B------:R-:W-:Y:S01]  /*3800*/  IMAD.WIDE R54, R21, 0x10, R54 ;  /* 0x0000001015367825 */ /* 0x000fe200078e0236 */
[----:B------:R0:W-:Y:S04]  /*3810*/  STS.128 [R51+0x20], R32 ;  /* 0x0000202033007388 */ /* 0x0001e80000000c00 */
[----:B------:R1:W-:Y:S04]  /*3820*/  STS.128 [R51+0x30], R36 ;  /* 0x0000302433007388 */ /* 0x0003e80000000c00 */
[----:B------:R-:W2:Y:S04]  /*3830*/  LDG.E.128 R40, desc[UR8][R56.64] ;  /* 0x0000000838287981 */ /* 0x000ea8000c1e1d00 */
[----:B------:R-:W5:Y:S04]  /*3840*/  LDG.E.128 R44, desc[UR8][R56.64+0x10] ;  /* 0x00001008382c7981 */ /* 0x000f68000c1e1d00 */
[----:B0-----:R-:W5:Y:S04]  /*3850*/  LDG.E.128 R32, desc[UR8][R56.64+0x20] ;  /* 0x0000200838207981 */ /* 0x001f68000c1e1d00 */
[----:B-1----:R-:W5:Y:S04]  /*3860*/  LDG.E.128 R36, desc[UR8][R56.64+0x30] ;  /* 0x0000300838247981 */ /* 0x002f68000c1e1d00 */
[----:B------:R-:W5:Y:S04]  /*3870*/  LDG.E.128 R20, desc[UR8][R54.64+0x20] ;  /* 0x0000200836147981 */ /* 0x000f68000c1e1d00 */
[----:B------:R-:W5:Y:S04]  /*3880*/  LDG.E.128 R24, desc[UR8][R54.64+0x30] ;  /* 0x0000300836187981 */ /* 0x000f68000c1e1d00 */
[----:B---3--:R0:W-:Y:S04]  /*3890*/  STS.128 [R51+0x40], R12 ;  /* 0x0000400c33007388 */ /* 0x0081e80000000c00 */
[----:B----4-:R1:W-:Y:S04]  /*38a0*/  STS.128 [R51+0x50], R16 ;  /* 0x0000501033007388 */ /* 0x0103e80000000c00 */
[----:B0-----:R-:W3:Y:S04]  /*38b0*/  LDG.E.128 R12, desc[UR8][R54.64] ;  /* 0x00000008360c7981 */ /* 0x001ee8000c1e1d00 */
[----:B-1----:R-:W4:Y:S01]  /*38c0*/  LDG.E.128 R16, desc[UR8][R54.64+0x10] ;  /* 0x0000100836107981 */ /* 0x002f22000c1e1d00 */
[----:B------:R-:W-:-:S04]  /*38d0*/  IADD3 R52, PT, PT, R52, 0x10, RZ ;  /* 0x0000001034347810 */ /* 0x000fc80007ffe0ff */
[----:B------:R-:W-:Y:S01]  /*38e0*/  ISETP.GE.AND P1, PT, R52, -0xc, PT ;  /* 0xfffffff43400780c */ /* 0x000fe20003f26270 */
[----:B--2---:R-:W-:Y:S01]  /*38f0*/  STS.128 [R51+0x60], R40 ;  /* 0x0000602833007388 */ /* 0x004fe20000000c00 */
[----:B------:R-:W-:-:S03]  /*3900*/  VIADD R50, R50, 0x10 ;  /* 0x0000001032327836 */ /* 0x000fc60000000000 */
[----:B-----5:R-:W-:Y:S04]  /*3910*/  STS.128 [R51+0x70], R44 ;  /* 0x0000702c33007388 */ /* 0x020fe80000000c00 */
[----:B------:R-:W-:Y:S04]  /*3920*/  STS.128 [R51+0x80], R32 ;  /* 0x0000802033007388 */ /* 0x000fe80000000c00 */
[----:B------:R-:W-:Y:S04]  /*3930*/  STS.128 [R51+0x90], R36 ;  /* 0x0000902433007388 */ /* 0x000fe80000000c00 */
[----:B------:R-:W-:Y:S04]  /*3940*/  STS.128 [R51+0xc0], R20 ;  /* 0x0000c01433007388 */ /* 0x000fe80000000c00 */
[----:B------:R-:W-:Y:S04]  /*3950*/  STS.128 [R51+0xd0], R24 ;  /* 0x0000d01833007388 */ /* 0x000fe80000000c00 */
[----:B---3--:R-:W-:Y:S04]  /*3960*/  STS.128 [R51+0xa0], R12 ;  /* 0x0000a00c33007388 */ /* 0x008fe80000000c00 */
[----:B----4-:R0:W-:Y:S02]  /*3970*/  STS.128 [R51+0xb0], R16 ;  /* 0x0000b01033007388 */ /* 0x0101e40000000c00 */
[----:B0-----:R-:W-:Y:S01]  /*3980*/  IADD3 R51, PT, PT, R51, 0x100, RZ ;  /* 0x0000010033337810 */ /* 0x001fe20007ffe0ff */
[----:B------:R-:W-:Y:S06]  /*3990*/  @!P1 BRA `(.L_x_53) ;  /* 0xfffffffc004c9947 */ /* 0x000fec000383ffff */
.L_x_52:
[----:B------:R-:W-:Y:S05]  /*39a0*/  BSYNC.RECONVERGENT B4 ;  /* 0x0000000000047941 */ /* 0x000fea0003800200 */
.L_x_51:
[----:B------:R-:W-:Y:S01]  /*39b0*/  IMAD.MOV R12, RZ, RZ, -R52 ;  /* 0x000000ffff0c7224 */ /* 0x000fe200078e0a34 */
[----:B------:R-:W-:Y:S04]  /*39c0*/  BSSY.RECONVERGENT B4, `(.L_x_54) ;  /* 0x000001b000047945 */ /* 0x000fe80003800200 */
[----:B------:R-:W-:-:S13]  /*39d0*/  ISETP.GT.AND P1, PT, R12, 0x4, PT ;  /* 0x000000040c00780c */ /* 0x000fda0003f24270 */
[----:B------:R-:W-:Y:S05]  /*39e0*/  @!P1 BRA `(.L_x_55) ;  /* 0x0000000000609947 */ /* 0x000fea0003800000 */
[----:B------:R-:W0:Y:S02]  /*39f0*/  LDC.64 R44, c[0x0][0x3a8] ;  /* 0x0000ea00ff2c7b82 */ /* 0x000e240000000a00 */
[----:B0-----:R-:W-:-:S05]  /*3a00*/  IMAD.WIDE R46, R50, 0x10, R44 ;  /* 0x00000010322e7825 */ /* 0x001fca00078e022c */
[----:B------:R-:W2:Y:S01]  /*3a10*/  LDG.E.128 R24, desc[UR8][R46.64] ;  /* 0x000000082e187981 */ /* 0x000ea2000c1e1d00 */
[----:B------:R-:W-:-:S03]  /*3a20*/  IADD3 R13, PT, PT, R50, 0x4, RZ ;  /* 0x00000004320d7810 */ /* 0x000fc60007ffe0ff */
[----:B------:R-:W3:Y:S02]  /*3a30*/  LDG.E.128 R32, desc[UR8][R46.64+0x10] ;  /* 0x000010082e207981 */ /* 0x000ee4000c1e1d00 */
[----:B------:R-:W-:Y:S02]  /*3a40*/  IMAD.WIDE R44, R13, 0x10, R44 ;  /* 0x000000100d2c7825 */ /* 0x000fe400078e022c */
[----:B------:R-:W4:Y:S04]  /*3a50*/  LDG.E.128 R36, desc[UR8][R46.64+0x20] ;  /* 0x000020082e247981 */ /* 0x000f28000c1e1d00 */
[----:B------:R-:W5:Y:S04]  /*3a60*/  LDG.E.128 R40, desc[UR8][R46.64+0x30] ;  /* 0x000030082e287981 */ /* 0x000f68000c1e1d00 */
[----:B------:R-:W5:Y:S04]  /*3a70*/  LDG.E.128 R12, desc[UR8][R44.64] ;  /* 0x000000082c0c7981 */ /* 0x000f68000c1e1d00 */
[----:B------:R-:W5:Y:S04]  /*3a80*/  LDG.E.128 R16, desc[UR8][R44.64+0x10] ;  /* 0x000010082c107981 */ /* 0x000f68000c1e1d00 */
[----:B------:R-:W5:Y:S04]  /*3a90*/  LDG.E.128 R20, desc[UR8][R44.64+0x20] ;  /* 0x000020082c147981 */ /* 0x000f68000c1e1d00 */
[----:B--2---:R0:W-:Y:S04]  /*3aa0*/  STS.128 [R51+-0x20], R24 ;  /* 0xffffe01833007388 */ /* 0x0041e80000000c00 */
[----:B0-----:R-:W2:Y:S01]  /*3ab0*/  LDG.E.128 R24, desc[UR8][R44.64+0x30] ;  /* 0x000030082c187981 */ /* 0x001ea2000c1e1d00 */
[----:B------:R-:W-:Y:S01]  /*3ac0*/  PLOP3.LUT P0, PT, PT, PT, PT, 0x8, 0x80 ;  /* 0x000000000080781c */ /* 0x000fe20003f0e170 */
[----:B------:R-:W-:Y:S01]  /*3ad0*/  VIADD R52, R52, 0x8 ;  /* 0x0000000834347836 */ /* 0x000fe20000000000 */
[----:B------:R-:W-:Y:S01]  /*3ae0*/  IADD3 R50, PT, PT, R50, 0x8, RZ ;  /* 0x0000000832327810 */ /* 0x000fe20007ffe0ff */
[----:B---3--:R-:W-:Y:S04]  /*3af0*/  STS.128 [R51+-0x10], R32 ;  /* 0xfffff02033007388 */ /* 0x008fe80000000c00 */
[----:B----4-:R-:W-:Y:S04]  /*3b00*/  STS.128 [R51], R36 ;  /* 0x0000002433007388 */ /* 0x010fe80000000c00 */
[----:B-----5:R-:W-:Y:S04]  /*3b10*/  STS.128 [R51+0x10], R40 ;  /* 0x0000102833007388 */ /* 0x020fe80000000c00 */
[----:B------:R-:W-:Y:S04]  /*3b20*/  STS.128 [R51+0x20], R12 ;  /* 0x0000200c33007388 */ /* 0x000fe80000000c00 */
[----:B------:R-:W-:Y:S04]  /*3b30*/  STS.128 [R51+0x30], R16 ;  /* 0x0000301033007388 */ /* 0x000fe80000000c00 */
[----:B------:R-:W-:Y:S04]  /*3b40*/  STS.128 [R51+0x40], R20 ;  /* 0x0000401433007388 */ /* 0x000fe80000000c00 */
[----:B--2---:R0:W-:Y:S02]  /*3b50*/  STS.128 [R51+0x50], R24 ;  /* 0x0000501833007388 */ /* 0x0041e40000000c00 */
[----:B0-----:R-:W-:-:S07]  /*3b60*/  VIADD R51, R51, 0x80 ;  /* 0x0000008033337836 */ /* 0x001fce0000000000 */
.L_x_55:
[----:B------:R-:W-:Y:S05]  /*3b70*/  BSYNC.RECONVERGENT B4 ;  /* 0x0000000000047941 */ /* 0x000fea0003800200 */
.L_x_54:
[----:B------:R-:W-:-:S13]  /*3b80*/  ISETP.NE.OR P0, PT, R52, RZ, P0 ;  /* 0x000000ff3400720c */ /* 0x000fda0000705670 */
[----:B------:R-:W-:Y:S05]  /*3b90*/  @!P0 BREAK.RELIABLE B0 ;  /* 0x0000000000008942 */ /* 0x000fea0003800100 */
[----:B------:R-:W-:Y:S05]  /*3ba0*/  @!P0 BRA `(.L_x_48) ;  /* 0x0000000000408947 */ /* 0x000fea0003800000 */
.L_x_50:
[----:B------:R-:W-:Y:S05]  /*3bb0*/  BSYNC.RELIABLE B0 ;  /* 0x0000000000007941 */ /* 0x000fea0003800100 */
.L_x_49:
[----:B------:R-:W0:Y:S02]  /*3bc0*/  LDC.64 R32, c[0x0][0x3a8] ;  /* 0x0000ea00ff207b82 */ /* 0x000e240000000a00 */
[----:B0-----:R-:W-:-:S05]  /*3bd0*/  IMAD.WIDE R32, R50, 0x10, R32 ;  /* 0x0000001032207825 */ /* 0x001fca00078e0220 */
[----:B------:R-:W2:Y:S04]  /*3be0*/  LDG.E.128 R12, desc[UR8][R32.64] ;  /* 0x00000008200c7981 */ /* 0x000ea8000c1e1d00 */
[----:B------:R-:W3:Y:S04]  /*3bf0*/  LDG.E.128 R16, desc[UR8][R32.64+0x10] ;  /* 0x0000100820107981 */ /* 0x000ee8000c1e1d00 */
[----:B------:R-:W4:Y:S04]  /*3c00*/  LDG.E.128 R20, desc[UR8][R32.64+0x20] ;  /* 0x0000200820147981 */ /* 0x000f28000c1e1d00 */
[----:B------:R-:W5:Y:S01]  /*3c10*/  LDG.E.128 R24, desc[UR8][R32.64+0x30] ;  /* 0x0000300820187981 */ /* 0x000f62000c1e1d00 */
[----:B------:R-:W-:Y:S01]  /*3c20*/  IADD3 R52, PT, PT, R52, 0x4, RZ ;  /* 0x0000000434347810 */ /* 0x000fe20007ffe0ff */
[----:B------:R-:W-:-:S03]  /*3c30*/  VIADD R50, R50, 0x4 ;  /* 0x0000000432327836 */ /* 0x000fc60000000000 */
[----:B------:R-:W-:Y:S01]  /*3c40*/  ISETP.NE.AND P0, PT, R52, RZ, PT ;  /* 0x000000ff3400720c */ /* 0x000fe20003f05270 */
[----:B--2---:R-:W-:Y:S04]  /*3c50*/  STS.128 [R51+-0x20], R12 ;  /* 0xffffe00c33007388 */ /* 0x004fe80000000c00 */
[----:B---3--:R-:W-:Y:S04]  /*3c60*/  STS.128 [R51+-0x10], R16 ;  /* 0xfffff01033007388 */ /* 0x008fe80000000c00 */
[----:B----4-:R-:W-:Y:S04]  /*3c70*/  STS.128 [R51], R20 ;  /* 0x0000001433007388 */ /* 0x010fe80000000c00 */
[----:B-----5:R0:W-:Y:S02]  /*3c80*/  STS.128 [R51+0x10], R24 ;  /* 0x0000101833007388 */ /* 0x0201e40000000c00 */
[----:B0-----:R-:W-:Y:S01]  /*3c90*/  IADD3 R51, PT, PT, R51, 0x40, RZ ;  /* 0x0000004033337810 */ /* 0x001fe20007ffe0ff */
[----:B------:R-:W-:Y:S06]  /*3ca0*/  @P0 BRA `(.L_x_49) ;  /* 0xfffffffc00c40947 */ /* 0x000fec000383ffff */
.L_x_48:
[----:B------:R-:W-:Y:S05]  /*3cb0*/  BSYNC.RECONVERGENT B1 ;  /* 0x0000000000017941 */ /* 0x000fea0003800200 */
.L_x_47:
[----:B------:R-:W-:-:S13]  /*3cc0*/  ISETP.NE.AND P0, PT, R30, RZ, PT ;  /* 0x000000ff1e00720c */ /* 0x000fda0003f05270 */
[----:B------:R-:W-:Y:S05]  /*3cd0*/  @!P0 BRA `(.L_x_46) ;  /* 0x0000000000448947 */ /* 0x000fea0003800000 */
[----:B------:R-:W0:Y:S01]  /*3ce0*/  LDC.64 R20, c[0x0][0x3a8] ;  /* 0x0000ea00ff147b82 */ /* 0x000e220000000a00 */
[----:B-----5:R-:W-:-:S04]  /*3cf0*/  IMAD.IADD R49, R49, 0x1, R48 ;  /* 0x0000000131317824 */ /* 0x020fc800078e0230 */
[----:B0-----:R-:W-:-:S05]  /*3d00*/  IMAD.WIDE R20, R49, 0x10, R20 ;  /* 0x0000001031147825 */ /* 0x001fca00078e0214 */
[----:B------:R-:W2:Y:S01]  /*3d10*/  LDG.E.128 R12, desc[UR8][R20.64] ;  /* 0x00000008140c7981 */ /* 0x000ea2000c1e1d00 */
[----:B------:R-:W-:Y:S01]  /*3d20*/  MOV R16, 0x400 ;  /* 0x0000040000107802 */ /* 0x000fe20000000f00 */
[----:B-1----:R-:W-:Y:S01]  /*3d30*/  IMAD.IADD R31, R31, 0x1, R48 ;  /* 0x000000011f1f7824 */ /* 0x002fe200078e0230 */
[----:B------:R-:W-:Y:S02]  /*3d40*/  ISETP.NE.AND P0, PT, R30, 0x1, PT ;  /* 0x000000011e00780c */ /* 0x000fe40003f05270 */
[----:B------:R-:W-:-:S04]  /*3d50*/  IADD3 R16, PT, PT, R16, 0x40, RZ ;  /* 0x0000004010107810 */ /* 0x000fc80007ffe0ff */
[----:B------:R-:W-:-:S04]  /*3d60*/  LEA R16, R11, R16, 0x18 ;  /* 0x000000100b107211 */ /* 0x000fc800078ec0ff */
[----:B------:R-:W-:-:S05]  /*3d70*/  LEA R31, R31, R16, 0x4 ;  /* 0x000000101f1f7211 */ /* 0x000fca00078e20ff */
[----:B--2---:R0:W-:Y:S01]  /*3d80*/  STS.128 [R31], R12 ;  /* 0x0000000c1f007388 */ /* 0x0041e20000000c00 */
[----:B------:R-:W-:Y:S05]  /*3d90*/  @!P0 BRA `(.L_x_46) ;  /* 0x0000000000148947 */ /* 0x000fea0003800000 */
[----:B------:R-:W-:Y:S01]  /*3da0*/  ISETP.NE.AND P0, PT, R30, 0x2, PT ;  /* 0x000000021e00780c */ /* 0x000fe20003f05270 */
[----:B0-----:R-:W2:-:S12]  /*3db0*/  LDG.E.128 R12, desc[UR8][R20.64+0x10] ;  /* 0x00001008140c7981 */ /* 0x001e98000c1e1d00 */
[----:B------:R-:W3:Y:S04]  /*3dc0*/  @P0 LDG.E.128 R16, desc[UR8][R20.64+0x20] ;  /* 0x0000200814100981 */ /* 0x000ee8000c1e1d00 */
[----:B--2---:R2:W-:Y:S04]  /*3dd0*/  STS.128 [R31+0x10], R12 ;  /* 0x0000100c1f007388 */ /* 0x0045e80000000c00 */
[----:B---3--:R2:W-:Y:S02]  /*3de0*/  @P0 STS.128 [R31+0x20], R16 ;  /* 0x000020101f000388 */ /* 0x0085e40000000c00 */
.L_x_46:
[----:B------:R-:W-:Y:S05]  /*3df0*/  BSYNC.RECONVERGENT B2 ;  /* 0x0000000000027941 */ /* 0x000fea0003800200 */
.L_x_45:
[----:B------:R-:W-:-:S05]  /*3e00*/  VIADD R28, R28, 0x1 ;  /* 0x000000011c1c7836 */ /* 0x000fca0000000000 */
[----:B------:R-:W-:-:S13]  /*3e10*/  ISETP.GE.AND P0, PT, R28, R3, PT ;  /* 0x000000031c00720c */ /* 0x000fda0003f06270 */
[----:B------:R-:W-:Y:S05]  /*3e20*/  @!P0 BRA `(.L_x_56) ;  /* 0xfffffff000888947 */ /* 0x000fea000383ffff */
.L_x_44:
[----:B------:R-:W-:Y:S05]  /*3e30*/  BSYNC.RECONVERGENT B3 ;  /* 0x0000000000037941 */ /* 0x000fea0003800200 */
.L_x_43:
[----:B------:R-:W-:Y:S05]  /*3e40*/  WARPSYNC.ALL ;  /* 0x0000000000007948 */ /* 0x000fea0003800000 */
[----:B------:R-:W-:Y:S01]  /*3e50*/  BAR.SYNC.DEFER_BLOCKING 0x0 ;  /* 0x0000000000007b1d */ /* 0x000fe20000010000 */
[----:B------:R-:W-:-:S05]  /*3e60*/  ISETP.GE.AND P0, PT, R0, R29, PT ;  /* 0x0000001d0000720c */ /* 0x000fca0003f06270 */
[----:B------:R-:W-:Y:S08]  /*3e70*/  BSSY.RECONVERGENT B0, `(.L_x_57) ;  /* 0x00000c8000007945 */ /* 0x000ff00003800200 */
[----:B------:R-:W-:Y:S05]  /*3e80*/  @P0 BRA `(.L_x_58) ;  /* 0x0000000c00180947 */ /* 0x000fea0003800000 */
[----:B------:R-:W3:Y:S01]  /*3e90*/  S2UR UR5, SR_CgaCtaId ;  /* 0x00000000000579c3 */ /* 0x000ee20000008800 */
[----:B------:R-:W-:Y:S01]  /*3ea0*/  UMOV UR4, 0x400 ;  /* 0x0000040000047882 */ /* 0x000fe20000000000 */
[----:B------:R-:W-:Y:S01]  /*3eb0*/  HFMA2 R36, -RZ, RZ, 0, 0 ;  /* 0x00000000ff247431 */ /* 0x000fe200000001ff */
[----:B---3--:R-:W-:-:S09]  /*3ec0*/  ULEA UR6, UR5, UR4, 0x18 ;  /* 0x0000000405067291 */ /* 0x008fd2000f8ec0ff */
[----:B------:R-:W3:Y:S02]  /*3ed0*/  LDS R7, [UR6+0x34] ;  /* 0x00003406ff077984 */ /* 0x000ee40008000800 */
[----:B---3--:R-:W-:-:S13]  /*3ee0*/  ISETP.GE.AND P0, PT, R7, 0x1, PT ;  /* 0x000000010700780c */ /* 0x008fda0003f06270 */
[----:B------:R-:W-:Y:S05]  /*3ef0*/  @!P0 BRA `(.L_x_59) ;  /* 0x0000000800d48947 */ /* 0x000fea0003800000 */
[----:B------:R-:W3:Y:S01]  /*3f00*/  LDC R3, c[0x0][0x3c8] ;  /* 0x0000f200ff037b82 */ /* 0x000ee20000000800 */
[C---:B------:R-:W-:Y:S01]  /*3f10*/  ISETP.GE.U32.AND P1, PT, R7.reuse, 0x8, PT ;  /* 0x000000080700780c */ /* 0x040fe20003f26070 */
[----:B------:R-:W-:Y:S01]  /*3f20*/  IMAD.MOV.U32 R2, RZ, RZ, RZ ;  /* 0x000000ffff027224 */ /* 0x000fe200078e00ff */
[----:B------:R-:W-:Y:S02]  /*3f30*/  LOP3.LUT R38, R7, 0x7, RZ, 0xc0, !PT ;  /* 0x0000000707267812 */ /* 0x000fe400078ec0ff */
[----:B------:R-:W-:Y:S02]  /*3f40*/  MOV R36, RZ ;  /* 0x000000ff00247202 */ /* 0x000fe40000000f00 */
[----:B------:R-:W-:Y:S01]  /*3f50*/  ISETP.NE.AND P0, PT, R38, RZ, PT ;  /* 0x000000ff2600720c */ /* 0x000fe20003f05270 */
[----:B---3--:R-:W-:-:S06]  /*3f60*/  FMUL R3, R3, R3 ;  /* 0x0000000303037220 */ /* 0x008fcc0000400000 */
[----:B------:R-:W-:Y:S06]  /*3f70*/  @!P1 BRA `(.L_x_60) ;  /* 0x0000000400489947 */ /* 0x000fec0003800000 */
[----:B------:R-:W-:Y:S01]  /*3f80*/  UIADD3 UR4, UPT, UPT, UR4, 0x40, URZ ;  /* 0x0000004004047890 */ /* 0x000fe2000fffe0ff */
[----:B------:R-:W-:Y:S01]  /*3f90*/  LOP3.LUT R2, R7, 0x7ffffff8, RZ, 0xc0, !PT ;  /* 0x7ffffff807027812 */ /* 0x000fe200078ec0ff */
[----:B------:R-:W-:Y:S02]  /*3fa0*/  IMAD.MOV.U32 R36, RZ, RZ, RZ ;  /* 0x000000ffff247224 */ /* 0x000fe400078e00ff */
[----:B------:R-:W-:Y:S01]  /*3fb0*/  ULEA UR4, UR5, UR4, 0x18 ;  /* 0x0000000405047291 */ /* 0x000fe2000f8ec0ff */
[----:B------:R-:W-:-:S03]  /*3fc0*/  IADD3 R37, PT, PT, -R2, RZ, RZ ;  /* 0x000000ff02257210 */ /* 0x000fc60007ffe1ff */
[----:B------:R-:W-:-:S12]  /*3fd0*/  UIADD3 UR4, UPT, UPT, UR4, 0x40, URZ ;  /* 0x0000004004047890 */ /* 0x000fd8000fffe0ff */
.L_x_61:
[----:B------:R-:W3:Y:S01]  /*3fe0*/  LDS.128 R8, [UR4+-0x40] ;  /* 0xffffc004ff087984 */ /* 0x000ee20008000c00 */
[----:B------:R-:W-:-:S03]  /*3ff0*/  VIADD R37, R37, 0x8 ;  /* 0x0000000825257836 */ /* 0x000fc60000000000 */
[----:B0-2---:R-:W0:Y:S04]  /*4000*/  LDS.128 R12, [UR4+-0x30] ;  /* 0xffffd004ff0c7984 */ /* 0x005e280008000c00 */
[----:B------:R-:W2:Y:S04]  /*4010*/  LDS.128 R16, [UR4+-0x20] ;  /* 0xffffe004ff107984 */ /* 0x000ea80008000c00 */
[----:B------:R-:W4:Y:S04]  /*4020*/  LDS.128 R20, [UR4+-0x10] ;  /* 0xfffff004ff147984 */ /* 0x000f280008000c00 */
[----:B------:R-:W4:Y:S04]  /*4030*/  LDS.128 R24, [UR4] ;  /* 0x00000004ff187984 */ /* 0x000f280008000c00 */
[----:B-1----:R-:W1:Y:S04]  /*4040*/  LDS.128 R28, [UR4+0x10] ;  /* 0x00001004ff1c7984 */ /* 0x002e680008000c00 */
[----:B------:R-:W1:Y:S01]  /*4050*/  LDS.128 R32, [UR4+0x20] ;  /* 0x00002004ff207984 */ /* 0x000e620008000c00 */
[----:B---3--:R-:W-:Y:S01]  /*4060*/  FADD R9, -R5, R9 ;  /* 0x0000000905097221 */ /* 0x008fe20000000100 */
[----:B------:R-:W-:Y:S01]  /*4070*/  FADD R8, -R4, R8 ;  /* 0x0000000804087221 */ /* 0x000fe20000000100 */
[----:B------:R-:W-:-:S02]  /*4080*/  FADD R10, -R6, R10 ;  /* 0x0000000a060a7221 */ /* 0x000fc40000000100 */
[----:B------:R-:W-:Y:S01]  /*4090*/  FMUL R9, R9, R9 ;  /* 0x0000000909097220 */ /* 0x000fe20000400000 */
[----:B0-----:R-:W-:Y:S01]  /*40a0*/  FADD R13, -R5, R13 ;  /* 0x0000000d050d7221 */ /* 0x001fe20000000100 */
[----:B------:R-:W-:Y:S01]  /*40b0*/  FADD R12, -R4, R12 ;  /* 0x0000000c040c7221 */ /* 0x000fe20000000100 */
[----:B------:R-:W-:Y:S01]  /*40c0*/  FADD R14, -R6, R14 ;  /* 0x0000000e060e7221 */ /* 0x000fe20000000100 */
[----:B------:R-:W-:Y:S01]  /*40d0*/  FFMA R9, R8, R8, R9 ;  /* 0x0000000808097223 */ /* 0x000fe20000000009 */
[----:B------:R-:W-:Y:S01]  /*40e0*/  FMUL R13, R13, R13 ;  /* 0x0000000d0d0d7220 */ /* 0x000fe20000400000 */
[----:B--2---:R-:W-:Y:S01]  /*40f0*/  FADD R17, -R5, R17 ;  /* 0x0000001105117221 */ /* 0x004fe20000000100 */
[----:B------:R-:W-:Y:S01]  /*4100*/  FADD R16, -R4, R16 ;  /* 0x0000001004107221 */ /* 0x000fe20000000100 */
[----:B------:R-:W-:Y:S01]  /*4110*/  FFMA R10, R10, R10, R9 ;  /* 0x0000000a0a0a7223 */ /* 0x000fe20000000009 */
[----:B------:R-:W-:Y:S01]  /*4120*/  FFMA R13, R12, R12, R13 ;  /* 0x0000000c0c0d7223 */ /* 0x000fe2000000000d */
[----:B------:R-:W-:Y:S01]  /*4130*/  FMUL R17, R17, R17 ;  /* 0x0000001111117220 */ /* 0x000fe20000400000 */
[----:B----4-:R-:W-:Y:S01]  /*4140*/  FADD R21, -R5, R21 ;  /* 0x0000001505157221 */ /* 0x010fe20000000100 */
[----:B------:R-:W-:Y:S01]  /*4150*/  FADD R18, -R6, R18 ;  /* 0x0000001206127221 */ /* 0x000fe20000000100 */
[----:B------:R-:W-:Y:S01]  /*4160*/  FSETP.GTU.AND P1, PT, R10, R3, PT ;  /* 0x000000030a00720b */ /* 0x000fe20003f2c000 */
[----:B------:R-:W-:Y:S01]  /*4170*/  FFMA R14, R14, R14, R13 ;  /* 0x0000000e0e0e7223 */ /* 0x000fe2000000000d */
[----:B------:R-:W-:Y:S01]  /*4180*/  FFMA R17, R16, R16, R17 ;  /* 0x0000001010117223 */ /* 0x000fe20000000011 */
[----:B------:R-:W-:Y:S01]  /*4190*/  FADD R20, -R4, R20 ;  /* 0x0000001404147221 */ /* 0x000fe20000000100 */
[----:B------:R-:W-:Y:S01]  /*41a0*/  FMUL R21, R21, R21 ;  /* 0x0000001515157220 */ /* 0x000fe20000400000 */
[----:B------:R-:W-:Y:S01]  /*41b0*/  FADD R25, -R5, R25 ;  /* 0x0000001905197221 */ /* 0x000fe20000000100 */
[----:B------:R-:W-:Y:S01]  /*41c0*/  FSETP.GTU.AND P2, PT, R14, R3, PT ;  /* 0x000000030e00720b */ /* 0x000fe20003f4c000 */
[----:B------:R-:W-:Y:S01]  /*41d0*/  FFMA R18, R18, R18, R17 ;  /* 0x0000001212127223 */ /* 0x000fe20000000011 */
[----:B------:R-:W-:Y:S01]  /*41e0*/  FFMA R21, R20, R20, R21 ;  /* 0x0000001414157223 */ /* 0x000fe20000000015 */
[----:B------:R-:W-:Y:S01]  /*41f0*/  FADD R22, -R6, R22 ;  /* 0x0000001606167221 */ /* 0x000fe20000000100 */
[----:B------:R-:W-:Y:S01]  /*4200*/  FADD R24, -R4, R24 ;  /* 0x0000001804187221 */ /* 0x000fe20000000100 */
[----:B------:R-:W-:Y:S01]  /*4210*/  FMUL R25, R25, R25 ;  /* 0x0000001919197220 */ /* 0x000fe20000400000 */
[----:B------:R-:W-:Y:S01]  /*4220*/  FADD R26, -R6, R26 ;  /* 0x0000001a061a7221 */ /* 0x000fe20000000100 */
[----:B------:R-:W-:Y:S01]  /*4230*/  @!P1 FADD R36, R36, R11 ;  /* 0x0000000b24249221 */ /* 0x000fe20000000000 */
[----:B------:R-:W-:Y:S01]  /*4240*/  FFMA R22, R22, R22, R21 ;  /* 0x0000001616167223 */ /* 0x000fe20000000015 */
[----:B------:R-:W0:Y:S01]  /*4250*/  LDS.128 R8, [UR4+0x30] ;  /* 0x00003004ff087984 */ /* 0x000e220008000c00 */
[----:B------:R-:W-:Y:S01]  /*4260*/  FFMA R25, R24, R24, R25 ;  /* 0x0000001818197223 */ /* 0x000fe20000000019 */
[C---:B-1----:R-:W-:Y:S01]  /*4270*/  FADD R29, -R5.reuse, R29 ;  /* 0x0000001d051d7221 */ /* 0x042fe20000000100 */
[----:B------:R-:W-:Y:S01]  /*4280*/  FSETP.GTU.AND P1, PT, R18, R3, PT ;  /* 0x000000031200720b */ /* 0x000fe20003f2c000 */
[----:B------:R-:W-:Y:S01]  /*4290*/  @!P2 FADD R36, R36, R15 ;  /* 0x0000000f2424a221 */ /* 0x000fe20000000000 */
[----:B------:R-:W-:Y:S01]  /*42a0*/  FADD R33, -R5, R33 ;  /* 0x0000002105217221 */ /* 0x000fe20000000100 */
[----:B------:R-:W-:Y:S01]  /*42b0*/  FADD R28, -R4, R28 ;  /* 0x0000001c041c7221 */ /* 0x000fe20000000100 */
[----:B------:R-:W-:Y:S01]  /*42c0*/  FMUL R29, R29, R29 ;  /* 0x0000001d1d1d7220 */ /* 0x000fe20000400000 */
[----:B------:R-:W-:Y:S01]  /*42d0*/  FFMA R26, R26, R26, R25 ;  /* 0x0000001a1a1a7223 */ /* 0x000fe20000000019 */
[----:B------:R-:W-:Y:S01]  /*42e0*/  FSETP.GTU.AND P2, PT, R22, R3, PT ;  /* 0x000000031600720b */ /* 0x000fe20003f4c000 */
[----:B------:R-:W-:Y:S01]  /*42f0*/  FADD R32, -R4, R32 ;  /* 0x0000002004207221 */ /* 0x000fe20000000100 */
[----:B------:R-:W-:Y:S01]  /*4300*/  FMUL R33, R33, R33 ;  /* 0x0000002121217220 */ /* 0x000fe20000400000 */
[----:B------:R-:W-:Y:S01]  /*4310*/  FFMA R29, R28, R28, R29 ;  /* 0x0000001c1c1d7223 */ /* 0x000fe2000000001d */
[----:B------:R-:W-:Y:S01]  /*4320*/  FADD R30, -R6, R30 ;  /* 0x0000001e061e7221 */ /* 0x000fe20000000100 */
[----:B------:R-:W-:Y:S01]  /*4330*/  FSETP.GTU.AND P3, PT, R26, R3, PT ;  /* 0x000000031a00720b */ /* 0x000fe20003f6c000 */
[----:B------:R-:W-:Y:S01]  /*4340*/  FFMA R33, R32, R32, R33 ;  /* 0x0000002020217223 */ /* 0x000fe20000000021 */
[----:B------:R-:W-:Y:S01]  /*4350*/  FADD R34, -R6, R34 ;  /* 0x0000002206227221 */ /* 0x000fe20000000100 */
[----:B------:R-:W-:Y:S01]  /*4360*/  FFMA R30, R30, R30, R29 ;  /* 0x0000001e1e1e7223 */ /* 0x000fe2000000001d */
[----:B------:R-:W-:Y:S01]  /*4370*/  @!P1 FADD R36, R36, R19 ;  /* 0x0000001324249221 */ /* 0x000fe20000000000 */
[----:B------:R-:W-:Y:S01]  /*4380*/  UIADD3 UR4, UPT, UPT, UR4, 0x80, URZ ;  /* 0x0000008004047890 */ /* 0x000fe2000fffe0ff */
[----:B------:R-:W-:-:S02]  /*4390*/  FFMA R34, R34, R34, R33 ;  /* 0x0000002222227223 */ /* 0x000fc40000000021 */
[-C--:B------:R-:W-:Y:S01]  /*43a0*/  FSETP.GTU.AND P4, PT, R30, R3.reuse, PT ;  /* 0x000000031e00720b */ /* 0x080fe20003f8c000 */
[----:B------:R-:W-:Y:S02]  /*43b0*/  @!P2 FADD R36, R36, R23 ;  /* 0x000000172424a221 */ /* 0x000fe40000000000 */
[----:B------:R-:W-:Y:S02]  /*43c0*/  FSETP.GTU.AND P1, PT, R34, R3, PT ;  /* 0x000000032200720b */ /* 0x000fe40003f2c000 */
[----:B------:R-:W-:Y:S01]  /*43d0*/  @!P3 FADD R36, R36, R27 ;  /* 0x0000001b2424b221 */ /* 0x000fe20000000000 */
[----:B------:R-:W-:-:S07]  /*43e0*/  ISETP.NE.AND P3, PT, R37, RZ, PT ;  /* 0x000000ff2500720c */ /* 0x000fce0003f65270 */
[----:B------:R-:W-:-:S04]  /*43f0*/  @!P4 FADD R36, R36, R31 ;  /* 0x0000001f2424c221 */ /* 0x000fc80000000000 */
[----:B------:R-:W-:Y:S01]  /*4400*/  @!P1 FADD R36, R36, R35 ;  /* 0x0000002324249221 */ /* 0x000fe20000000000 */
[----:B0-----:R-:W-:Y:S01]  /*4410*/  FADD R9, -R5, R9 ;  /* 0x0000000905097221 */ /* 0x001fe20000000100 */
[----:B------:R-:W-:Y:S01]  /*4420*/  FADD R8, -R4, R8 ;  /* 0x0000000804087221 */ /* 0x000fe20000000100 */
[----:B------:R-:W-:Y:S02]  /*4430*/  FADD R10, -R6, R10 ;  /* 0x0000000a060a7221 */ /* 0x000fe40000000100 */
[----:B------:R-:W-:-:S04]  /*4440*/  FMUL R9, R9, R9 ;  /* 0x0000000909097220 */ /* 0x000fc80000400000 */
[----:B------:R-:W-:-:S04]  /*4450*/  FFMA R9, R8, R8, R9 ;  /* 0x0000000808097223 */ /* 0x000fc80000000009 */
[----:B------:R-:W-:-:S05]  /*4460*/  FFMA R10, R10, R10, R9 ;  /* 0x0000000a0a0a7223 */ /* 0x000fca0000000009 */
[----:B------:R-:W-:-:S13]  /*4470*/  FSETP.GTU.AND P2, PT, R10, R3, PT ;  /* 0x000000030a00720b */ /* 0x000fda0003f4c000 */
[----:B------:R-:W-:Y:S01]  /*4480*/  @!P2 FADD R36, R36, R11 ;  /* 0x0000000b2424a221 */ /* 0x000fe20000000000 */
[----:B------:R-:W-:Y:S06]  /*4490*/  @P3 BRA `(.L_x_61) ;  /* 0xfffffff800d03947 */ /* 0x000fec000383ffff */
.L_x_60:
[----:B------:R-:W-:Y:S05]  /*44a0*/  @!P0 BRA `(.L_x_59) ;  /* 0x0000000400688947 */ /* 0x000fea0003800000 */
[----:B------:R-:W-:Y:S02]  /*44b0*/  ISETP.GE.U32.AND P0, PT, R38, 0x4, PT ;  /* 0x000000042600780c */ /* 0x000fe40003f06070 */
[----:B------:R-:W-:-:S04]  /*44c0*/  LOP3.LUT R24, R7, 0x3, RZ, 0xc0, !PT ;  /* 0x0000000307187812 */ /* 0x000fc800078ec0ff */
[----:B------:R-:W-:-:S07]  /*44d0*/  ISETP.NE.AND P4, PT, R24, RZ, PT ;  /* 0x000000ff1800720c */ /* 0x000fce0003f85270 */
[----:B------:R-:W-:Y:S06]  /*44e0*/  @!P0 BRA `(.L_x_62) ;  /* 0x0000000000a88947 */ /* 0x000fec0003800000 */
[----:B------:R-:W3:Y:S01]  /*44f0*/  S2R R9, SR_CgaCtaId ;  /* 0x0000000000097919 */ /* 0x000ee20000008800 */
[----:B------:R-:W-:-:S04]  /*4500*/  MOV R8, 0x400 ;  /* 0x0000040000087802 */ /* 0x000fc80000000f00 */
[----:B------:R-:W-:-:S04]  /*4510*/  IADD3 R8, PT, PT, R8, 0x40, RZ ;  /* 0x0000004008087810 */ /* 0x000fc80007ffe0ff */
[----:B---3--:R-:W-:-:S05]  /*4520*/  LEA R9, R9, R8, 0x18 ;  /* 0x0000000809097211 */ /* 0x008fca00078ec0ff */
[C---:B------:R-:W-:Y:S01]  /*4530*/  IMAD R25, R2.reuse, 0x10, R9 ;  /* 0x0000001002197824 */ /* 0x040fe200078e0209 */
[----:B------:R-:W-:-:S04]  /*4540*/  IADD3 R2, PT, PT, R2, 0x4, RZ ;  /* 0x0000000402027810 */ /* 0x000fc80007ffe0ff */
[----:B------:R-:W3:Y:S04]  /*4550*/  LDS.128 R8, [R25] ;  /* 0x0000000019087984 */ /* 0x000ee80000000c00 */
[----:B0-2---:R-:W0:Y:S04]  /*4560*/  LDS.128 R12, [R25+0x10] ;  /* 0x00001000190c7984 */ /* 0x005e280000000c00 */
[----:B------:R-:W2:Y:S04]  /*4570*/  LDS.128 R16, [R25+0x20] ;  /* 0x0000200019107984 */ /* 0x000ea80000000c00 */
[----:B------:R-:W4:Y:S01]  /*4580*/  LDS.128 R20, [R25+0x30] ;  /* 0x0000300019147984 */ /* 0x000f220000000c00 */
[----:B---3--:R-:W-:Y:S01]  /*4590*/  FADD R9, -R5, R9 ;  /* 0x0000000905097221 */ /* 0x008fe20000000100 */
[----:B------:R-:W-:Y:S01]  /*45a0*/  FADD R8, -R4, R8 ;  /* 0x0000000804087221 */ /* 0x000fe20000000100 */
[----:B------:R-:W-:-:S02]  /*45b0*/  FADD R10, -R6, R10 ;  /* 0x0000000a060a7221 */ /* 0x000fc40000000100 */
[----:B------:R-:W-:Y:S01]  /*45c0*/  FMUL R9, R9, R9 ;  /* 0x0000000909097220 */ /* 0x000fe20000400000 */
[C---:B0-----:R-:W-:Y:S01]  /*45d0*/  FADD R13, -R5.reuse, R13 ;  /* 0x0000000d050d7221 */ /* 0x041fe20000000100 */
[----:B------:R-:W-:Y:S01]  /*45e0*/  FADD R12, -R4, R12 ;  /* 0x0000000c040c7221 */ /* 0x000fe20000000100 */
[----:B------:R-:W-:Y:S01]  /*45f0*/  FADD R14, -R6, R14 ;  /* 0x0000000e060e7221 */ /* 0x000fe20000000100 */
[----:B------:R-:W-:Y:S01]  /*4600*/  FFMA R9, R8, R8, R9 ;  /* 0x0000000808097223 */ /* 0x000fe20000000009 */
[----:B--2---:R-:W-:Y:S01]  /*4610*/  FADD R17, -R5, R17 ;  /* 0x0000001105117221 */ /* 0x004fe20000000100 */
[----:B------:R-:W-:Y:S01]  /*4620*/  FMUL R13, R13, R13 ;  /* 0x0000000d0d0d7220 */ /* 0x000fe20000400000 */
[----:B------:R-:W-:Y:S01]  /*4630*/  FADD R16, -R4, R16 ;  /* 0x0000001004107221 */ /* 0x000fe20000000100 */
[----:B------:R-:W-:Y:S01]  /*4640*/  FFMA R10, R10, R10, R9 ;  /* 0x0000000a0a0a7223 */ /* 0x000fe20000000009 */
[----:B------:R-:W-:Y:S01]  /*4650*/  FMUL R17, R17, R17 ;  /* 0x0000001111117220 */ /* 0x000fe20000400000 */
[----:B------:R-:W-:Y:S01]  /*4660*/  FFMA R13, R12, R12, R13 ;  /* 0x0000000c0c0d7223 */ /* 0x000fe2000000000d */
[----:B----4-:R-:W-:Y:S01]  /*4670*/  FADD R21, -R5, R21 ;  /* 0x0000001505157221 */ /* 0x010fe20000000100 */
[----:B------:R-:W-:Y:S01]  /*4680*/  FADD R18, -R6, R18 ;  /* 0x0000001206127221 */ /* 0x000fe20000000100 */
[----:B------:R-:W-:Y:S01]  /*4690*/  FFMA R17, R16, R16, R17 ;  /* 0x0000001010117223 */ /* 0x000fe20000000011 */
[----:B------:R-:W-:Y:S01]  /*46a0*/  FADD R20, -R4, R20 ;  /* 0x0000001404147221 */ /* 0x000fe20000000100 */
[----:B------:R-:W-:Y:S01]  /*46b0*/  FMUL R21, R21, R21 ;  /* 0x0000001515157220 */ /* 0x000fe20000400000 */
[----:B------:R-:W-:Y:S01]  /*46c0*/  FFMA R14, R14, R14, R13 ;  /* 0x0000000e0e0e7223 */ /* 0x000fe2000000000d */
[-C--:B------:R-:W-:Y:S01]  /*46d0*/  FSETP.GTU.AND P0, PT, R10, R3.reuse, PT ;  /* 0x000000030a00720b */ /* 0x080fe20003f0c000 */
[----:B------:R-:W-:Y:S01]  /*46e0*/  FFMA R18, R18, R18, R17 ;  /* 0x0000001212127223 */ /* 0x000fe20000000011 */
[----:B------:R-:W-:Y:S01]  /*46f0*/  FFMA R21, R20, R20, R21 ;  /* 0x0000001414157223 */ /* 0x000fe20000000015 */
[----:B------:R-:W-:Y:S01]  /*4700*/  FADD R22, -R6, R22 ;  /* 0x0000001606167221 */ /* 0x000fe20000000100 */
[----:B------:R-:W-:-:S02]  /*4710*/  FSETP.GTU.AND P1, PT, R14, R3, PT ;  /* 0x000000030e00720b */ /* 0x000fc40003f2c000 */
[----:B------:R-:W-:Y:S01]  /*4720*/  FSETP.GTU.AND P2, PT, R18, R3, PT ;  /* 0x000000031200720b */ /* 0x000fe20003f4c000 */
[----:B------:R-:W-:-:S05]  /*4730*/  FFMA R22, R22, R22, R21 ;  /* 0x0000001616167223 */ /* 0x000fca0000000015 */
[----:B------:R-:W-:Y:S01]  /*4740*/  FSETP.GTU.AND P3, PT, R22, R3, PT ;  /* 0x000000031600720b */ /* 0x000fe20003f6c000 */
[----:B------:R-:W-:-:S04]  /*4750*/  @!P0 FADD R36, R36, R11 ;  /* 0x0000000b24248221 */ /* 0x000fc80000000000 */
[----:B------:R-:W-:-:S04]  /*4760*/  @!P1 FADD R36, R36, R15 ;  /* 0x0000000f24249221 */ /* 0x000fc80000000000 */
[----:B------:R-:W-:-:S04]  /*4770*/  @!P2 FADD R36, R36, R19 ;  /* 0x000000132424a221 */ /* 0x000fc80000000000 */
[----:B------:R-:W-:-:S07]  /*4780*/  @!P3 FADD R36, R36, R23 ;  /* 0x000000172424b221 */ /* 0x000fce0000000000 */
.L_x_62:
[----:B------:R-:W-:Y:S05]  /*4790*/  @!P4 BRA `(.L_x_59) ;  /* 0x0000000000acc947 */ /* 0x000fea0003800000 */
[----:B------:R-:W-:Y:S02]  /*47a0*/  ISETP.NE.AND P0, PT, R24, 0x1, PT ;  /* 0x000000011800780c */ /* 0x000fe40003f05270 */
[----:B------:R-:W-:-:S04]  /*47b0*/  LOP3.LUT R7, R7, 0x1, RZ, 0xc0, !PT ;  /* 0x0000000107077812 */ /* 0x000fc800078ec0ff */
[----:B------:R-:W-:-:S07]  /*47c0*/  ISETP.NE.U32.AND P2, PT, R7, 0x1, PT ;  /* 0x000000010700780c */ /* 0x000fce0003f45070 */
[----:B------:R-:W-:Y:S06]  /*47d0*/  @!P0 BRA `(.L_x_63) ;  /* 0x0000000000608947 */ /* 0x000fec0003800000 */
[----:B------:R-:W3:Y:S01]  /*47e0*/  S2R R8, SR_CgaCtaId ;  /* 0x0000000000087919 */ /* 0x000ee20000008800 */
[----:B------:R-:W-:-:S05]  /*47f0*/  MOV R7, 0x400 ;  /* 0x0000040000077802 */ /* 0x000fca0000000f00 */
[----:B------:R-:W-:-:S05]  /*4800*/  VIADD R7, R7, 0x40 ;  /* 0x0000004007077836 */ /* 0x000fca0000000000 */
[----:B---3--:R-:W-:-:S04]  /*4810*/  LEA R7, R8, R7, 0x18 ;  /* 0x0000000708077211 */ /* 0x008fc800078ec0ff */
[C---:B------:R-:W-:Y:S01]  /*4820*/  LEA R7, R2.reuse, R7, 0x4 ;  /* 0x0000000702077211 */ /* 0x040fe200078e20ff */
[----:B------:R-:W-:-:S04]  /*4830*/  VIADD R2, R2, 0x2 ;  /* 0x0000000202027836 */ /* 0x000fc80000000000 */
[----:B0-2---:R-:W0:Y:S04]  /*4840*/  LDS.128 R12, [R7] ;  /* 0x00000000070c7984 */ /* 0x005e280000000c00 */
[----:B------:R-:W2:Y:S01]  /*4850*/  LDS.128 R8, [R7+0x10] ;  /* 0x0000100007087984 */ /* 0x000ea20000000c00 */
[C---:B0-----:R-:W-:Y:S01]  /*4860*/  FADD R13, -R5.reuse, R13 ;  /* 0x0000000d050d7221 */ /* 0x041fe20000000100 */
[----:B------:R-:W-:Y:S01]  /*4870*/  FADD R12, -R4, R12 ;  /* 0x0000000c040c7221 */ /* 0x000fe20000000100 */
[----:B------:R-:W-:Y:S01]  /*4880*/  FADD R14, -R6, R14 ;  /* 0x0000000e060e7221 */ /* 0x000fe20000000100 */
[----:B--2---:R-:W-:Y:S01]  /*4890*/  FADD R9, -R5, R9 ;  /* 0x0000000905097221 */ /* 0x004fe20000000100 */
[----:B------:R-:W-:Y:S01]  /*48a0*/  FMUL R13, R13, R13 ;  /* 0x0000000d0d0d7220 */ /* 0x000fe20000400000 */
[----:B------:R-:W-:Y:S01]  /*48b0*/  FADD R8, -R4, R8 ;  /* 0x0000000804087221 */ /* 0x000fe20000000100 */
[----:B------:R-:W-:Y:S01]  /*48c0*/  FADD R10, -R6, R10 ;  /* 0x0000000a060a7221 */ /* 0x000fe20000000100 */
[----:B------:R-:W-:Y:S01]  /*48d0*/  FMUL R9, R9, R9 ;  /* 0x0000000909097220 */ /* 0x000fe20000400000 */
[----:B------:R-:W-:-:S03]  /*48e0*/  FFMA R13, R12, R12, R13 ;  /* 0x0000000c0c0d7223 */ /* 0x000fc6000000000d */
[----:B------:R-:W-:Y:S01]  /*48f0*/  FFMA R9, R8, R8, R9 ;  /* 0x0000000808097223 */ /* 0x000fe20000000009 */
[----:B------:R-:W-:-:S03]  /*4900*/  FFMA R14, R14, R14, R13 ;  /* 0x0000000e0e0e7223 */ /* 0x000fc6000000000d */
[----:B------:R-:W-:Y:S02]  /*4910*/  FFMA R10, R10, R10, R9 ;  /* 0x0000000a0a0a7223 */ /* 0x000fe40000000009 */
[----:B------:R-:W-:-:S03]  /*4920*/  FSETP.GTU.AND P0, PT, R14, R3, PT ;  /* 0x000000030e00720b */ /* 0x000fc60003f0c000 */
[----:B------:R-:W-:-:S10]  /*4930*/  FSETP.GTU.AND P1, PT, R10, R3, PT ;  /* 0x000000030a00720b */ /* 0x000fd40003f2c000 */
[----:B------:R-:W-:-:S04]  /*4940*/  @!P0 FADD R36, R36, R15 ;  /* 0x0000000f24248221 */ /* 0x000fc80000000000 */
[----:B------:R-:W-:-:S07]  /*4950*/  @!P1 FADD R36, R36, R11 ;  /* 0x0000000b24249221 */ /* 0x000fce0000000000 */
.L_x_63:
[----:B------:R-:W-:Y:S05]  /*4960*/  @P2 BRA `(.L_x_59) ;  /* 0x0000000000382947 */ /* 0x000fea0003800000 */
[----:B------:R-:W3:Y:S01]  /*4970*/  S2R R8, SR_CgaCtaId ;  /* 0x0000000000087919 */ /* 0x000ee20000008800 */
[----:B------:R-:W-:-:S04]  /*4980*/  MOV R7, 0x400 ;  /* 0x0000040000077802 */ /* 0x000fc80000000f00 */
[----:B------:R-:W-:-:S04]  /*4990*/  IADD3 R7, PT, PT, R7, 0x40, RZ ;  /* 0x0000004007077810 */ /* 0x000fc80007ffe0ff */
[----:B---3--:R-:W-:-:S05]  /*49a0*/  LEA R7, R8, R7, 0x18 ;  /* 0x0000000708077211 */ /* 0x008fca00078ec0ff */
[----:B------:R-:W-:-:S06]  /*49b0*/  IMAD R8, R2, 0x10, R7 ;  /* 0x0000001002087824 */ /* 0x000fcc00078e0207 */
[----:B------:R-:W3:Y:S02]  /*49c0*/  LDS.128 R8, [R8] ;  /* 0x0000000008087984 */ /* 0x000ee40000000c00 */
[----:B---3--:R-:W-:Y:S01]  /*49d0*/  FADD R9, -R5, R9 ;  /* 0x0000000905097221 */ /* 0x008fe20000000100 */
[----:B------:R-:W-:Y:S01]  /*49e0*/  FADD R4, -R4, R8 ;  /* 0x0000000804047221 */ /* 0x000fe20000000100 */
[----:B------:R-:W-:Y:S02]  /*49f0*/  FADD R10, -R6, R10 ;  /* 0x0000000a060a7221 */ /* 0x000fe40000000100 */
[----:B------:R-:W-:-:S04]  /*4a00*/  FMUL R9, R9, R9 ;  /* 0x0000000909097220 */ /* 0x000fc80000400000 */
[----:B------:R-:W-:-:S04]  /*4a10*/  FFMA R9, R4, R4, R9 ;  /* 0x0000000404097223 */ /* 0x000fc80000000009 */
[----:B------:R-:W-:-:S05]  /*4a20*/  FFMA R10, R10, R10, R9 ;  /* 0x0000000a0a0a7223 */ /* 0x000fca0000000009 */
[----:B------:R-:W-:-:S13]  /*4a30*/  FSETP.GTU.AND P0, PT, R10, R3, PT ;  /* 0x000000030a00720b */ /* 0x000fda0003f0c000 */
[----:B------:R-:W-:-:S07]  /*4a40*/  @!P0 FADD R36, R36, R11 ;  /* 0x0000000b24248221 */ /* 0x000fce0000000000 */
.L_x_59:
[----:B------:R-:W3:Y:S08]  /*4a50*/  LDC R4, c[0x0][0x3b0] ;  /* 0x0000ec00ff047b82 */ /* 0x000ef00000000800 */
[----:B------:R-:W3:Y:S08]  /*4a60*/  LDC R5, c[0x0][0x388] ;  /* 0x0000e200ff057b82 */ /* 0x000ef00000000800 */
[----:B------:R-:W4:Y:S01]  /*4a70*/  LDC.64 R2, c[0x0][0x3b8] ;  /* 0x0000ee00ff027b82 */ /* 0x000f220000000a00 */
[----:B---3--:R-:W-:-:S04]  /*4a80*/  IMAD R5, R4, R5, UR11 ;  /* 0x0000000b04057e24 */ /* 0x008fc8000f8e0205 */
[----:B----4-:R-:W-:-:S03]  /*4a90*/  IMAD.WIDE R4, R5, 0x4, R2 ;  /* 0x0000000405047825 */ /* 0x010fc600078e0202 */
[----:B------:R-:W3:Y:S03]  /*4aa0*/  LDC.64 R2, c[0x0][0x3a0] ;  /* 0x0000e800ff027b82 */ /* 0x000ee60000000a00 */
[----:B------:R-:W4:Y:S02]  /*4ab0*/  LDG.E R5, desc[UR8][R4.64] ;  /* 0x0000000804057981 */ /* 0x000f24000c1e1900 */
[----:B----4-:R-:W-:-:S05]  /*4ac0*/  IADD3 R7, PT, PT, R5, R0, RZ ;  /* 0x0000000005077210 */ /* 0x010fca0007ffe0ff */
[----:B---3--:R-:W-:-:S05]  /*4ad0*/  IMAD.WIDE R2, R7, 0x4, R2 ;  /* 0x0000000407027825 */ /* 0x008fca00078e0202 */
[----:B------:R3:W-:Y:S02]  /*4ae0*/  STG.E desc[UR8][R2.64], R36 ;  /* 0x0000002402007986 */ /* 0x0007e4000c101908 */
.L_x_58:
[----:B------:R-:W-:Y:S05]  /*4af0*/  BSYNC.RECONVERGENT B0 ;  /* 0x0000000000007941 */ /* 0x000fea0003800200 */
.L_x_57:
[----:B------:R-:W-:Y:S06]  /*4b00*/  BAR.SYNC.DEFER_BLOCKING 0x0 ;  /* 0x0000000000007b1d */ /* 0x000fec0000010000 */
[----:B------:R-:W-:Y:S05]  /*4b10*/  EXIT ;  /* 0x000000000000794d */ /* 0x000fea0003800000 */
        .weak           $__internal_1_$__cuda_sm3x_div_rn_noftz_f32_slowpath
        .type           $__internal_1_$__cuda_sm3x_div_rn_noftz_f32_slowpath,@function
        .size           $__internal_1_$__cuda_sm3x_div_rn_noftz_f32_slowpath,(.L_x_166 - $__internal_1_$__cuda_sm3x_div_rn_noftz_f32_slowpath)
$__internal_1_$__cuda_sm3x_div_rn_noftz_f32_slowpath:
[----:B------:R-:W-:Y:S01]  /*4b20*/  SHF.R.U32.HI R16, RZ, 0x17, R10 ;  /* 0x00000017ff107819 */ /* 0x000fe2000001160a */
[----:B------:R-:W-:Y:S01]  /*4b30*/  BSSY.RECONVERGENT B1, `(.L_x_64) ;  /* 0x0000064000017945 */ /* 0x000fe20003800200 */
[----:B------:R-:W-:Y:S02]  /*4b40*/  SHF.R.U32.HI R15, RZ, 0x17, R7 ;  /* 0x00000017ff0f7819 */ /* 0x000fe40000011607 */
[----:B------:R-:W-:Y:S02]  /*4b50*/  LOP3.LUT R16, R16, 0xff, RZ, 0xc0, !PT ;  /* 0x000000ff10107812 */ /* 0x000fe400078ec0ff */
[----:B------:R-:W-:-:S03]  /*4b60*/  LOP3.LUT R19, R15, 0xff, RZ, 0xc0, !PT ;  /* 0x000000ff0f137812 */ /* 0x000fc600078ec0ff */
[----:B------:R-:W-:Y:S01]  /*4b70*/  VIADD R17, R16, 0xffffffff ;  /* 0xffffffff10117836 */ /* 0x000fe20000000000 */
[----:B------:R-:W-:-:S04]  /*4b80*/  IADD3 R15, PT, PT, R19, -0x1, RZ ;  /* 0xffffffff130f7810 */ /* 0x000fc80007ffe0ff */
[----:B------:R-:W-:-:S04]  /*4b90*/  ISETP.GT.U32.AND P0, PT, R17, 0xfd, PT ;  /* 0x000000fd1100780c */ /* 0x000fc80003f04070 */
[----:B------:R-:W-:-:S13]  /*4ba0*/  ISETP.GT.U32.OR P0, PT, R15, 0xfd, P0 ;  /* 0x000000fd0f00780c */ /* 0x000fda0000704470 */
[----:B------:R-:W-:Y:S01]  /*4bb0*/  @!P0 IMAD.MOV.U32 R15, RZ, RZ, RZ ;  /* 0x000000ffff0f8224 */ /* 0x000fe200078e00ff */
        /* <DEDUP_REMOVED lines=17> */
[----:B------:R-:W-:-:S04]  /*4cd0*/  IADD3 R15, PT, PT, R19, -0x1, RZ ;  /* 0xffffffff130f7810 */ /* 0x000fc80007ffe0ff */
[----:B------:R-:W-:Y:S01]  /*4ce0*/  ISETP.GE.AND P0, PT, R15, RZ, PT ;  /* 0x000000ff0f00720c */ /* 0x000fe20003f06270 */
[----:B------:R-:W-:-:S05]  /*4cf0*/  VIADD R15, R16, 0xffffffff ;  /* 0xffffffff100f7836 */ /* 0x000fca0000000000 */
[----:B------:R-:W-:-:S07]  /*4d00*/  ISETP.GE.AND P1, PT, R15, RZ, PT ;  /* 0x000000ff0f00720c */ /* 0x000fce0003f26270 */
[----:B------:R-:W-:Y:S01]  /*4d10*/  @P0 MOV R15, RZ ;  /* 0x000000ff000f0202 */ /* 0x000fe20000000f00 */
[----:B------:R-:W-:Y:S02]  /*4d20*/  @!P0 IMAD.MOV.U32 R15, RZ, RZ, -0x40 ;  /* 0xffffffc0ff0f8424 */ /* 0x000fe400078e00ff */
[----:B------:R-:W-:-:S03]  /*4d30*/  @!P0 FFMA R7, R7, 1.84467440737095516160e+19, RZ ;  /* 0x5f80000007078823 */ /* 0x000fc600000000ff */
[----:B------:R-:W-:Y:S01]  /*4d40*/  @!P1 FFMA R10, R10, 1.84467440737095516160e+19, RZ ;  /* 0x5f8000000a0a9823 */ /* 0x000fe200000000ff */
[----:B------:R-:W-:-:S07]  /*4d50*/  @!P1 IADD3 R15, PT, PT, R15, 0x40, RZ ;  /* 0x000000400f0f9810 */ /* 0x000fce0007ffe0ff */
.L_x_65:
[----:B------:R-:W-:Y:S01]  /*4d60*/  LEA R17, R16, 0xc0800000, 0x17 ;  /* 0xc080000010117811 */ /* 0x000fe200078eb8ff */
[----:B------:R-:W-:Y:S04]  /*4d70*/  BSSY.RECONVERGENT B2, `(.L_x_70) ;  /* 0x0000036000027945 */ /* 0x000fe80003800200 */
[----:B------:R-:W-:Y:S01]  /*4d80*/  IMAD.IADD R18, R10, 0x1, -R17 ;  /* 0x000000010a127824 */ /* 0x000fe200078e0a11 */
[----:B------:R-:W-:-:S03]  /*4d90*/  IADD3 R17, PT, PT, R19, -0x7f, RZ ;  /* 0xffffff8113117810 */ /* 0x000fc60007ffe0ff */
        /* <DEDUP_REMOVED lines=13> */
[----:B------:R-:W-:-:S04]  /*4e70*/  LOP3.LUT R16, R16, 0xff, RZ, 0xc0, !PT ;  /* 0x000000ff10107812 */ /* 0x000fc800078ec0ff */
[----:B------:R-:W-:-:S05]  /*4e80*/  IADD3 R19, PT, PT, R16, R18, RZ ;  /* 0x0000001210137210 */ /* 0x000fca0007ffe0ff */
[----:B------:R-:W-:-:S05]  /*4e90*/  VIADD R15, R19, 0xffffffff ;  /* 0xffffffff130f7836 */ /* 0x000fca0000000000 */
        /* <DEDUP_REMOVED lines=9> */
[CC--:B------:R-:W-:Y:S01]  /*4f30*/  FFMA.RZ R15, R10.reuse, R20.reuse, R21 ;  /* 0x000000140a0f7223 */ /* 0x0c0fe2000000c015 */
[C---:B------:R-:W-:Y:S01]  /*4f40*/  IADD3 R17, PT, PT, R19.reuse, 0x20, RZ ;  /* 0x0000002013117810 */ /* 0x040fe20007ffe0ff */
[----:B------:R-:W-:Y:S01]  /*4f50*/  IMAD.MOV R18, RZ, RZ, -R19 ;  /* 0x000000ffff127224 */ /* 0x000fe200078e0a13 */
[----:B------:R-:W-:Y:S02]  /*4f60*/  ISETP.NE.AND P2, PT, R19, RZ, PT ;  /* 0x000000ff1300720c */ /* 0x000fe40003f45270 */
[----:B------:R-:W-:Y:S01]  /*4f70*/  LOP3.LUT R16, R15, 0x7fffff, RZ, 0xc0, !PT ;  /* 0x007fffff0f107812 */ /* 0x000fe200078ec0ff */
[CCC-:B------:R-:W-:Y:S01]  /*4f80*/  FFMA.RP R15, R10.reuse, R20.reuse, R21.reuse ;  /* 0x000000140a0f7223 */ /* 0x1c0fe20000008015 */
[----:B------:R-:W-:Y:S01]  /*4f90*/  FFMA.RM R10, R10, R20, R21 ;  /* 0x000000140a0a7223 */ /* 0x000fe20000004015 */
[----:B------:R-:W-:Y:S02]  /*4fa0*/  ISETP.NE.AND P1, PT, R19, RZ, PT ;  /* 0x000000ff1300720c */ /* 0x000fe40003f25270 */
[----:B------:R-:W-:-:S02]  /*4fb0*/  LOP3.LUT R16, R16, 0x800000, RZ, 0xfc, !PT ;  /* 0x0080000010107812 */ /* 0x000fc400078efcff */
[----:B------:R-:W-:Y:S02]  /*4fc0*/  FSETP.NEU.FTZ.AND P0, PT, R15, R10, PT ;  /* 0x0000000a0f00720b */ /* 0x000fe40003f1d000 */
[----:B------:R-:W-:Y:S02]  /*4fd0*/  SHF.L.U32 R17, R16, R17, RZ ;  /* 0x0000001110117219 */ /* 0x000fe400000006ff */
[----:B------:R-:W-:Y:S02]  /*4fe0*/  SEL R15, R18, RZ, P2 ;  /* 0x000000ff120f7207 */ /* 0x000fe40001000000 */
[----:B------:R-:W-:Y:S02]  /*4ff0*/  ISETP.NE.AND P1, PT, R17, RZ, P1 ;  /* 0x000000ff1100720c */ /* 0x000fe40000f25270 */
[----:B------:R-:W-:Y:S02]  /*5000*/  SHF.R.U32.HI R15, RZ, R15, R16 ;  /* 0x0000000fff0f7219 */ /* 0x000fe40000011610 */
[----:B------:R-:W-:-:S02]  /*5010*/  PLOP3.LUT P0, PT, P0, P1, PT, 0xf8, 0x8f ;  /* 0x00000000008f781c */ /* 0x000fc40000703f70 */
[----:B------:R-:W-:Y:S02]  /*5020*/  SHF.R.U32.HI R17, RZ, 0x1, R15 ;  /* 0x00000001ff117819 */ /* 0x000fe4000001160f */
[----:B------:R-:W-:-:S04]  /*5030*/  SEL R10, RZ, 0x1, !P0 ;  /* 0x00000001ff0a7807 */ /* 0x000fc80004000000 */
[----:B------:R-:W-:-:S04]  /*5040*/  LOP3.LUT R10, R10, 0x1, R17, 0xf8, !PT ;  /* 0x000000010a0a7812 */ /* 0x000fc800078ef811 */
[----:B------:R-:W-:-:S04]  /*5050*/  LOP3.LUT R10, R10, R15, RZ, 0xc0, !PT ;  /* 0x0000000f0a0a7212 */ /* 0x000fc800078ec0ff */
[----:B------:R-:W-:-:S04]  /*5060*/  IADD3 R10, PT, PT, R17, R10, RZ ;  /* 0x0000000a110a7210 */ /* 0x000fc80007ffe0ff */
[----:B------:R-:W-:Y:S01]  /*5070*/  LOP3.LUT R7, R10, R7, RZ, 0xfc, !PT ;  /* 0x000000070a077212 */ /* 0x000fe200078efcff */
[----:B------:R-:W-:Y:S06]  /*5080*/  BRA `(.L_x_73) ;  /* 0x0000000000107947 */ /* 0x000fec0003800000 */
.L_x_72:
[----:B------:R-:W-:-:S04]  /*5090*/  LOP3.LUT R7, R7, 0x80000000, RZ, 0xc0, !PT ;  /* 0x8000000007077812 */ /* 0x000fc800078ec0ff */
[----:B------:R-:W-:Y:S01]  /*50a0*/  LOP3.LUT R7, R7, 0x7f800000, RZ, 0xfc, !PT ;  /* 0x7f80000007077812 */ /* 0x000fe200078efcff */
[----:B------:R-:W-:Y:S06]  /*50b0*/  BRA `(.L_x_73) ;  /* 0x0000000000047947 */ /* 0x000fec0003800000 */
.L_x_71:
[----:B------:R-:W-:-:S07]  /*50c0*/  IMAD R7, R18, 0x800000, R7 ;  /* 0x0080000012077824 */ /* 0x000fce00078e0207 */
.L_x_73:
[----:B------:R-:W-:Y:S05]  /*50d0*/  BSYNC.RECONVERGENT B2 ;  /* 0x0000000000027941 */ /* 0x000fea0003800200 */
.L_x_70:
[----:B------:R-:W-:Y:S05]  /*50e0*/  BRA `(.L_x_74) ;  /* 0x0000000000207947 */ /* 0x000fea0003800000 */
.L_x_69:
[----:B------:R-:W-:-:S04]  /*50f0*/  LOP3.LUT R7, R10, 0x80000000, R7, 0x48, !PT ;  /* 0x800000000a077812 */ /* 0x000fc800078e4807 */
[----:B------:R-:W-:Y:S01]  /*5100*/  LOP3.LUT R7, R7, 0x7f800000, RZ, 0xfc, !PT ;  /* 0x7f80000007077812 */ /* 0x000fe200078efcff */
[----:B------:R-:W-:Y:S06]  /*5110*/  BRA `(.L_x_74) ;  /* 0x0000000000147947 */ /* 0x000fec0003800000 */
.L_x_68:
[----:B------:R-:W-:Y:S01]  /*5120*/  LOP3.LUT R7, R10, 0x80000000, R7, 0x48, !PT ;  /* 0x800000000a077812 */ /* 0x000fe200078e4807 */
[----:B------:R-:W-:Y:S06]  /*5130*/  BRA `(.L_x_74) ;  /* 0x00000000000c7947 */ /* 0x000fec0003800000 */
.L_x_67:
[----:B------:R-:W0:Y:S01]  /*5140*/  MUFU.RSQ R7, -QNAN ;  /* 0xffc0000000077908 */ /* 0x000e220000001400 */
[----:B------:R-:W-:Y:S05]  /*5150*/  BRA `(.L_x_74) ;  /* 0x0000000000047947 */ /* 0x000fea0003800000 */
.L_x_66:
[----:B------:R-:W-:-:S07]  /*5160*/  FADD.FTZ R7, R7, R10 ;  /* 0x0000000a07077221 */ /* 0x000fce0000010000 */
.L_x_74:
[----:B------:R-:W-:Y:S05]  /*5170*/  BSYNC.RECONVERGENT B1 ;  /* 0x0000000000017941 */ /* 0x000fea0003800200 */
.L_x_64:
[----:B------:R-:W-:-:S04]  /*5180*/  HFMA2 R15, -RZ, RZ, 0, 0 ;  /* 0x00000000ff0f7431 */ /* 0x000fc800000001ff */
[----:B0-----:R-:W-:Y:S05]  /*5190*/  RET.REL.NODEC R14 `(_Z4CALCiiiPiS_PfP6float4iiS_S_ffS2_if) ;  /* 0xffffffac0e987950 */ /* 0x001fea0003c3ffff */
.L_x_75:
        /* <DEDUP_REMOVED lines=14> */
.L_x_166:


//--------------------- .text._Z6SORT_3iPiS_S_S_P6float4S1_iifii --------------------------
	.section	.text._Z6SORT_3iPiS_S_S_P6float4S1_iifii,"ax",@progbits
	.align	128
        .global         _Z6SORT_3iPiS_S_S_P6float4S1_iifii
        .type           _Z6SORT_3iPiS_S_S_P6float4S1_iifii,@function
        .size           _Z6SORT_3iPiS_S_S_P6float4S1_iifii,(.L_x_167 - _Z6SORT_3iPiS_S_S_P6float4S1_iifii)
        .other          _Z6SORT_3iPiS_S_S_P6float4S1_iifii,@"STO_CUDA_ENTRY STV_DEFAULT"
_Z6SORT_3iPiS_S_S_P6float4S1_iifii:
.text._Z6SORT_3iPiS_S_S_P6float4S1_iifii:
[----:B------:R-:W-:Y:S01]  /*0000*/  LDC R1, c[0x0][0x37c] ;  /* 0x0000df00ff017b82 */ /* 0x000fe20000000800 */
[----:B------:R-:W0:Y:S01]  /*0010*/  LDCU UR4, c[0x0][0x3c8] ;  /* 0x00007900ff0477ac */ /* 0x000e220008000800 */
[----:B------:R-:W1:Y:S06]  /*0020*/  S2R R7, SR_TID.X ;  /* 0x0000000000077919 */ /* 0x000e6c0000002100 */
[----:B------:R-:W1:Y:S01]  /*0030*/  LDC R8, c[0x0][0x3c4] ;  /* 0x0000f100ff087b82 */ /* 0x000e620000000800 */
[----:B------:R-:W2:Y:S01]  /*0040*/  LDCU UR5, c[0x0][0x380] ;  /* 0x00007000ff0577ac */ /* 0x000ea20008000800 */
[----:B0-----:R-:W-:-:S06]  /*0050*/  I2FP.F32.S32 R2, UR4 ;  /* 0x0000000400027c45 */ /* 0x001fcc0008201400 */
[----:B------:R-:W1:Y:S01]  /*0060*/  S2UR UR4, SR_CTAID.X ;  /* 0x00000000000479c3 */ /* 0x000e620000002500 */
[----:B------:R-:W0:Y:S01]  /*0070*/  MUFU.RCP R3, R2 ;  /* 0x0000000200037308 */ /* 0x000e220000001000 */
[----:B--2---:R-:W-:-:S07]  /*0080*/  I2FP.F32.S32 R0, UR5 ;  /* 0x0000000500007c45 */ /* 0x004fce0008201400 */
[----:B------:R-:W2:Y:S01]  /*0090*/  FCHK P0, R0, R2 ;  /* 0x0000000200007302 */ /* 0x000ea20000000000 */
[----:B0-----:R-:W-:-:S04]  /*00a0*/  FFMA R4, -R2, R3, 1 ;  /* 0x3f80000002047423 */ /* 0x001fc80000000103 */
[----:B------:R-:W-:Y:S01]  /*00b0*/  FFMA R4, R3, R4, R3 ;  /* 0x0000000403047223 */ /* 0x000fe20000000003 */
[----:B-1----:R-:W-:-:S03]  /*00c0*/  IMAD R3, R8, UR4, R7 ;  /* 0x0000000408037c24 */ /* 0x002fc6000f8e0207 */
[----:B------:R-:W-:-:S04]  /*00d0*/  FFMA R5, R0, R4, RZ ;  /* 0x0000000400057223 */ /* 0x000fc800000000ff */
[----:B------:R-:W-:-:S04]  /*00e0*/  FFMA R6, -R2, R5, R0 ;  /* 0x0000000502067223 */ /* 0x000fc80000000100 */
[----:B------:R-:W-:Y:S01]  /*00f0*/  FFMA R4, R4, R6, R5 ;  /* 0x0000000604047223 */ /* 0x000fe20000000005 */
[----:B--2---:R-:W-:Y:S06]  /*0100*/  @!P0 BRA `(.L_x_76) ;  /* 0x00000000000c8947 */ /* 0x004fec0003800000 */
[----:B------:R-:W-:-:S07]  /*0110*/  MOV R4, 0x130 ;  /* 0x0000013000047802 */ /* 0x000fce0000000f00 */
[----:B------:R-:W-:Y:S05]  /*0120*/  CALL.REL.NOINC `($__internal_2_$__cuda_sm3x_div_rn_noftz_f32_slowpath) ;  /* 0x0000000400b47944 */ /* 0x000fea0003c00000 */
[----:B------:R-:W-:-:S07]  /*0130*/  IMAD.MOV.U32 R4, RZ, RZ, R0 ;  /* 0x000000ffff047224 */ /* 0x000fce00078e0000 */
.L_x_76:
        /* <DEDUP_REMOVED lines=12> */
[----:B------:R-:W-:Y:S05]  /*0200*/  CALL.REL.NOINC `($__internal_2_$__cuda_sm3x_div_rn_noftz_f32_slowpath) ;  /* 0x00000004007c7944 */ /* 0x000fea0003c00000 */
.L_x_77:
[----:B------:R-:W0:Y:S01]  /*0210*/  F2I.CEIL.NTZ R0, R0 ;  /* 0x0000000000007305 */ /* 0x000e22000020b100 */
[----:B------:R-:W1:Y:S01]  /*0220*/  LDCU UR4, c[0x0][0x380] ;  /* 0x00007000ff0477ac */ /* 0x000e620008000800 */
[----:B0-----:R-:W-:Y:S01]  /*0230*/  IMAD R4, R3, R0, RZ ;  /* 0x0000000003047224 */ /* 0x001fe200078e02ff */
[----:B------:R-:W-:-:S04]  /*0240*/  ISETP.GE.AND P0, PT, R0, 0x1, PT ;  /* 0x000000010000780c */ /* 0x000fc80003f06270 */
[----:B-1----:R-:W-:-:S13]  /*0250*/  ISETP.GE.OR P0, PT, R4, UR4, !P0 ;  /* 0x0000000404007c0c */ /* 0x002fda000c706670 */
[----:B------:R-:W-:Y:S05]  /*0260*/  @P0 EXIT ;  /* 0x000000000000094d */ /* 0x000fea0003800000 */
[C---:B------:R-:W-:Y:S01]  /*0270*/  VIADDMNMX R0, R4.reuse, R0, UR4, PT ;  /* 0x0000000404007e46 */ /* 0x040fe2000b800100 */
[----:B------:R-:W0:Y:S01]  /*0280*/  LDCU.64 UR4, c[0x0][0x358] ;  /* 0x00006b00ff0477ac */ /* 0x000e220008000a00 */
[----:B------:R-:W-:Y:S02]  /*0290*/  BSSY.RECONVERGENT B0, `(.L_x_78) ;  /* 0x000001f000007945 */ /* 0x000fe40003800200 */
[----:B------:R-:W-:-:S05]  /*02a0*/  VIADDMNMX R3, R4, 0x1, R0, !PT ;  /* 0x0000000104037846 */ /* 0x000fca0007800100 */
[----:B------:R-:W-:Y:S01]  /*02b0*/  IMAD.IADD R2, R3, 0x1, -R4 ;  /* 0x0000000103027824 */ /* 0x000fe200078e0a04 */
[----:B------:R-:W-:-:S04]  /*02c0*/  IADD3 R3, PT, PT, R4, -R3, RZ ;  /* 0x8000000304037210 */ /* 0x000fc80007ffe0ff */
[----:B------:R-:W-:Y:S01]  /*02d0*/  LOP3.LUT P0, R5, R2, 0x3, RZ, 0xc0, !PT ;  /* 0x0000000302057812 */ /* 0x000fe2000780c0ff */
[----:B------:R-:W-:Y:S01]  /*02e0*/  IMAD.MOV.U32 R2, RZ, RZ, R4 ;  /* 0x000000ffff027224 */ /* 0x000fe200078e0004 */
[----:B------:R-:W-:-:S11]  /*02f0*/  ISETP.GT.U32.AND P1, PT, R3, -0x4, PT ;  /* 0xfffffffc0300780c */ /* 0x000fd60003f24070 */
[----:B0-----:R-:W-:Y:S05]  /*0300*/  @!P0 BRA `(.L_x_79) ;  /* 0x00000000005c8947 */ /* 0x001fea0003800000 */
[----:B------:R-:W0:Y:S01]  /*0310*/  LDC.64 R8, c[0x0][0x3b0] ;  /* 0x0000ec00ff087b82 */ /* 0x000e220000000a00 */
[----:B------:R-:W-:Y:S01]  /*0320*/  IMAD.MOV R3, RZ, RZ, -R5 ;  /* 0x000000ffff037224 */ /* 0x000fe200078e0a05 */
[----:B------:R-:W-:-:S06]  /*0330*/  MOV R2, R4 ;  /* 0x0000000400027202 */ /* 0x000fcc0000000f00 */
[----:B------:R-:W1:Y:S08]  /*0340*/  LDC.64 R10, c[0x0][0x390] ;  /* 0x0000e400ff0a7b82 */ /* 0x000e700000000a00 */
[----:B------:R-:W2:Y:S08]  /*0350*/  LDC.64 R12, c[0x0][0x398] ;  /* 0x0000e600ff0c7b82 */ /* 0x000eb00000000a00 */
[----:B------:R-:W3:Y:S08]  /*0360*/  LDC.64 R14, c[0x0][0x3a0] ;  /* 0x0000e800ff0e7b82 */ /* 0x000ef00000000a00 */
[----:B------:R-:W4:Y:S02]  /*0370*/  LDC.64 R16, c[0x0][0x3a8] ;  /* 0x0000ea00ff107b82 */ /* 0x000f240000000a00 */
.L_x_80:
[----:B0-2---:R-:W-:-:S06]  /*0380*/  IMAD.WIDE R4, R2, 0x4, R12 ;  /* 0x0000000402047825 */ /* 0x005fcc00078e020c */
[----:B------:R-:W1:Y:S02]  /*0390*/  LDG.E R4, desc[UR4][R4.64] ;  /* 0x0000000404047981 */ /* 0x000e64000c1e1900 */
[----:B-1----:R-:W-:-:S05]  /*03a0*/  IMAD.WIDE R6, R4, 0x4, R10 ;  /* 0x0000000404067825 */ /* 0x002fca00078e020a */
[----:B------:R-:W2:Y:S01]  /*03b0*/  LDG.E R20, desc[UR4][R6.64] ;  /* 0x0000000406147981 */ /* 0x000ea2000c1e1900 */
[----:B----4-:R-:W-:-:S04]  /*03c0*/  IMAD.WIDE R4, R2, 0x10, R16 ;  /* 0x0000001002047825 */ /* 0x010fc800078e0210 */
[C---:B--2---:R-:W-:Y:S02]  /*03d0*/  VIADD R21, R20.reuse, 0xffffffff ;  /* 0xffffffff14157836 */ /* 0x044fe40000000000 */
[----:B---3--:R-:W-:-:S03]  /*03e0*/  IMAD.WIDE R18, R20, 0x4, R14 ;  /* 0x0000000414127825 */ /* 0x008fc600078e020e */
[----:B------:R1:W-:Y:S04]  /*03f0*/  STG.E desc[UR4][R6.64], R21 ;  /* 0x0000001506007986 */ /* 0x0003e8000c101904 */
[----:B------:R0:W-:Y:S04]  /*0400*/  STG.E desc[UR4][R18.64+-0x4], R2 ;  /* 0xfffffc0212007986 */ /* 0x0001e8000c101904 */
[----:B-1----:R-:W2:Y:S01]  /*0410*/  LDG.E.128 R4, desc[UR4][R4.64] ;  /* 0x0000000404047981 */ /* 0x002ea2000c1e1d00 */
[----:B------:R-:W-:Y:S02]  /*0420*/  VIADD R3, R3, 0x1 ;  /* 0x0000000103037836 */ /* 0x000fe40000000000 */
[----:B0-----:R-:W-:Y:S01]  /*0430*/  IMAD.WIDE R18, R20, 0x10, R8 ;  /* 0x0000001014127825 */ /* 0x001fe200078e0208 */
[----:B------:R-:W-:-:S02]  /*0440*/  IADD3 R2, PT, PT, R2, 0x1, RZ ;  /* 0x0000000102027810 */ /* 0x000fc40007ffe0ff */
[----:B------:R-:W-:Y:S02]  /*0450*/  ISETP.NE.AND P0, PT, R3, RZ, PT ;  /* 0x000000ff0300720c */ /* 0x000fe40003f05270 */
[----:B--2---:R0:W-:Y:S11]  /*0460*/  STG.E.128 desc[UR4][R18.64+-0x10], R4 ;  /* 0xfffff00412007986 */ /* 0x0041f6000c101d04 */
[----:B------:R-:W-:Y:S05]  /*0470*/  @P0 BRA `(.L_x_80) ;  /* 0xfffffffc00c00947 */ /* 0x000fea000383ffff */
.L_x_79:
[----:B------:R-:W-:Y:S05]  /*0480*/  BSYNC.RECONVERGENT B0 ;  /* 0x0000000000007941 */ /* 0x000fea0003800200 */
.L_x_78:
[----:B------:R-:W-:Y:S05]  /*0490*/  @P1 EXIT ;  /* 0x000000000000194d */ /* 0x000fea0003800000 */
.L_x_81:
[----:B-1----:R-:W1:Y:S08]  /*04a0*/  LDC.64 R12, c[0x0][0x398] ;  /* 0x0000e600ff0c7b82 */ /* 0x002e700000000a00 */
[----:B------:R-:W2:Y:S08]  /*04b0*/  LDC.64 R10, c[0x0][0x390] ;  /* 0x0000e400ff0a7b82 */ /* 0x000eb00000000a00 */
[----:B------:R-:W3:Y:S01]  /*04c0*/  LDC.64 R8, c[0x0][0x3a0] ;  /* 0x0000e800ff087b82 */ /* 0x000ee20000000a00 */
[----:B-1----:R-:W-:-:S07]  /*04d0*/  IMAD.WIDE R12, R2, 0x4, R12 ;  /* 0x00000004020c7825 */ /* 0x002fce00078e020c */
[----:B------:R-:W1:Y:S01]  /*04e0*/  LDC.64 R14, c[0x0][0x3a8] ;  /* 0x0000ea00ff0e7b82 */ /* 0x000e620000000a00 */
[----:B0-----:R-:W2:Y:S07]  /*04f0*/  LDG.E R4, desc[UR4][R12.64] ;  /* 0x000000040c047981 */ /* 0x001eae000c1e1900 */
[----:B------:R-:W0:Y:S01]  /*0500*/  LDC.64 R16, c[0x0][0x3b0] ;  /* 0x0000ec00ff107b82 */ /* 0x000e220000000a00 */
[----:B--2---:R-:W-:-:S05]  /*0510*/  IMAD.WIDE R4, R4, 0x4, R10 ;  /* 0x0000000404047825 */ /* 0x004fca00078e020a */
[----:B------:R-:W2:Y:S01]  /*0520*/  LDG.E R18, desc[UR4][R4.64] ;  /* 0x0000000404127981 */ /* 0x000ea2000c1e1900 */
[----:B-1----:R-:W-:-:S04]  /*0530*/  IMAD.WIDE R14, R2, 0x10, R14 ;  /* 0x00000010020e7825 */ /* 0x002fc800078e020e */
[C---:B--2---:R-:W-:Y:S02]  /*0540*/  VIADD R3, R18.reuse, 0xffffffff ;  /* 0xffffffff12037836 */ /* 0x044fe40000000000 */
[----:B---3--:R-:W-:-:S03]  /*0550*/  IMAD.WIDE R6, R18, 0x4, R8 ;  /* 0x0000000412067825 */ /* 0x008fc600078e0208 */
[----:B------:R-:W-:Y:S04]  /*0560*/  STG.E desc[UR4][R4.64], R3 ;  /* 0x0000000304007986 */ /* 0x000fe8000c101904 */
[----:B------:R1:W-:Y:S04]  /*0570*/  STG.E desc[UR4][R6.64+-0x4], R2 ;  /* 0xfffffc0206007986 */ /* 0x0003e8000c101904 */
[----:B-1----:R-:W2:Y:S01]  /*0580*/  LDG.E.128 R4, desc[UR4][R14.64] ;  /* 0x000000040e047981 */ /* 0x002ea2000c1e1d00 */
[----:B0-----:R-:W-:-:S05]  /*0590*/  IMAD.WIDE R18, R18, 0x10, R16 ;  /* 0x0000001012127825 */ /* 0x001fca00078e0210 */
[----:B--2---:R0:W-:Y:S04]  /*05a0*/  STG.E.128 desc[UR4][R18.64+-0x10], R4 ;  /* 0xfffff00412007986 */ /* 0x0041e8000c101d04 */
[----:B0-----:R-:W2:Y:S02]  /*05b0*/  LDG.E R4, desc[UR4][R12.64+0x4] ;  /* 0x000004040c047981 */ /* 0x001ea4000c1e1900 */
[----:B--2---:R-:W-:-:S05]  /*05c0*/  IMAD.WIDE R4, R4, 0x4, R10 ;  /* 0x0000000404047825 */ /* 0x004fca00078e020a */
[----:B------:R-:W2:Y:S01]  /*05d0*/  LDG.E R18, desc[UR4][R4.64] ;  /* 0x0000000404127981 */ /* 0x000ea2000c1e1900 */
[----:B------:R-:W-:Y:S01]  /*05e0*/  VIADD R19, R2, 0x1 ;  /* 0x0000000102137836 */ /* 0x000fe20000000000 */
[C---:B--2---:R-:W-:Y:S01]  /*05f0*/  IADD3 R3, PT, PT, R18.reuse, -0x1, RZ ;  /* 0xffffffff12037810 */ /* 0x044fe20007ffe0ff */
[----:B------:R-:W-:-:S04]  /*0600*/  IMAD.WIDE R6, R18, 0x4, R8 ;  /* 0x0000000412067825 */ /* 0x000fc800078e0208 */
[----:B------:R-:W-:Y:S04]  /*0610*/  STG.E desc[UR4][R4.64], R3 ;  /* 0x0000000304007986 */ /* 0x000fe8000c101904 */
[----:B------:R0:W-:Y:S04]  /*0620*/  STG.E desc[UR4][R6.64+-0x4], R19 ;  /* 0xfffffc1306007986 */ /* 0x0001e8000c101904 */
[----:B0-----:R-:W2:Y:S01]  /*0630*/  LDG.E.128 R4, desc[UR4][R14.64+0x10] ;  /* 0x000010040e047981 */ /* 0x001ea2000c1e1d00 */
[----:B------:R-:W-:-:S05]  /*0640*/  IMAD.WIDE R18, R18, 0x10, R16 ;  /* 0x0000001012127825 */ /* 0x000fca00078e0210 */
[----:B--2---:R0:W-:Y:S04]  /*0650*/  STG.E.128 desc[UR4][R18.64+-0x10], R4 ;  /* 0xfffff00412007986 */ /* 0x0041e8000c101d04 */
[----:B0-----:R-:W2:Y:S02]  /*0660*/  LDG.E R4, desc[UR4][R12.64+0x8] ;  /* 0x000008040c047981 */ /* 0x001ea4000c1e1900 */
[----:B--2---:R-:W-:-:S05]  /*0670*/  IMAD.WIDE R4, R4, 0x4, R10 ;  /* 0x0000000404047825 */ /* 0x004fca00078e020a */
[----:B------:R-:W2:Y:S01]  /*0680*/  LDG.E R18, desc[UR4][R4.64] ;  /* 0x0000000404127981 */ /* 0x000ea2000c1e1900 */
[----:B------:R-:W-:Y:S02]  /*0690*/  VIADD R19, R2, 0x2 ;  /* 0x0000000202137836 */ /* 0x000fe40000000000 */
[C---:B--2---:R-:W-:Y:S02]  /*06a0*/  VIADD R3, R18.reuse, 0xffffffff ;  /* 0xffffffff12037836 */ /* 0x044fe40000000000 */
[----:B------:R-:W-:-:S03]  /*06b0*/  IMAD.WIDE R6, R18, 0x4, R8 ;  /* 0x0000000412067825 */ /* 0x000fc600078e0208 */
[----:B------:R-:W-:Y:S04]  /*06c0*/  STG.E desc[UR4][R4.64], R3 ;  /* 0x0000000304007986 */ /* 0x000fe8000c101904 */
[----:B------:R0:W-:Y:S04]  /*06d0*/  STG.E desc[UR4][R6.64+-0x4], R19 ;  /* 0xfffffc1306007986 */ /* 0x0001e8000c101904 */
[----:B0-----:R-:W2:Y:S01]  /*06e0*/  LDG.E.128 R4, desc[UR4][R14.64+0x20] ;  /* 0x000020040e047981 */ /* 0x001ea2000c1e1d00 */
[----:B------:R-:W-:-:S05]  /*06f0*/  IMAD.WIDE R18, R18, 0x10, R16 ;  /* 0x0000001012127825 */ /* 0x000fca00078e0210 */
[----:B--2---:R0:W-:Y:S04]  /*0700*/  STG.E.128 desc[UR4][R18.64+-0x10], R4 ;  /* 0xfffff00412007986 */ /* 0x0041e8000c101d04 */
[----:B------:R-:W2:Y:S02]  /*0710*/  LDG.E R12, desc[UR4][R12.64+0xc] ;  /* 0x00000c040c0c7981 */ /* 0x000ea4000c1e1900 */
[----:B--2---:R-:W-:-:S05]  /*0720*/  IMAD.WIDE R10, R12, 0x4, R10 ;  /* 0x000000040c0a7825 */ /* 0x004fca00078e020a */
[----:B------:R-:W2:Y:S01]  /*0730*/  LDG.E R3, desc[UR4][R10.64] ;  /* 0x000000040a037981 */ /* 0x000ea2000c1e1900 */
[----:B0-----:R-:W-:Y:S01]  /*0740*/  IADD3 R5, PT, PT, R2, 0x3, RZ ;  /* 0x0000000302057810 */ /* 0x001fe20007ffe0ff */
[C---:B--2---:R-:W-:Y:S02]  /*0750*/  VIADD R4, R3.reuse, 0xffffffff ;  /* 0xffffffff03047836 */ /* 0x044fe40000000000 */
[----:B------:R-:W-:-:S03]  /*0760*/  IMAD.WIDE R8, R3, 0x4, R8 ;  /* 0x0000000403087825 */ /* 0x000fc600078e0208 */
[----:B------:R1:W-:Y:S04]  /*0770*/  STG.E desc[UR4][R10.64], R4 ;  /* 0x000000040a007986 */ /* 0x0003e8000c101904 */
[----:B------:R1:W-:Y:S04]  /*0780*/  STG.E desc[UR4][R8.64+-0x4], R5 ;  /* 0xfffffc0508007986 */ /* 0x0003e8000c101904 */
[----:B------:R-:W2:Y:S01]  /*0790*/  LDG.E.128 R12, desc[UR4][R14.64+0x30] ;  /* 0x000030040e0c7981 */ /* 0x000ea2000c1e1d00 */
[----:B------:R-:W-:-:S04]  /*07a0*/  IMAD.WIDE R16, R3, 0x10, R16 ;  /* 0x0000001003107825 */ /* 0x000fc800078e0210 */
[----:B------:R-:W-:-:S05]  /*07b0*/  VIADD R2, R2, 0x4 ;  /* 0x0000000402027836 */ /* 0x000fca0000000000 */
[----:B------:R-:W-:Y:S01]  /*07c0*/  ISETP.GE.AND P0, PT, R2, R0, PT ;  /* 0x000000000200720c */ /* 0x000fe20003f06270 */
[----:B--2---:R1:W-:-:S12]  /*07d0*/  STG.E.128 desc[UR4][R16.64+-0x10], R12 ;  /* 0xfffff00c10007986 */ /* 0x0043d8000c101d04 */
[----:B------:R-:W-:Y:S05]  /*07e0*/  @!P0 BRA `(.L_x_81) ;  /* 0xfffffffc002c8947 */ /* 0x000fea000383ffff */
[----:B------:R-:W-:Y:S05]  /*07f0*/  EXIT ;  /* 0x000000000000794d */ /* 0x000fea0003800000 */
        .weak           $__internal_2_$__cuda_sm3x_div_rn_noftz_f32_slowpath
        .type           $__internal_2_$__cuda_sm3x_div_rn_noftz_f32_slowpath,@function
        .size           $__internal_2_$__cuda_sm3x_div_rn_noftz_f32_slowpath,(.L_x_167 - $__internal_2_$__cuda_sm3x_div_rn_noftz_f32_slowpath)
$__internal_2_$__cuda_sm3x_div_rn_noftz_f32_slowpath:
[----:B------:R-:W-:Y:S02]  /*0800*/  SHF.R.U32.HI R6, RZ, 0x17, R2 ;  /* 0x00000017ff067819 */ /* 0x000fe40000011602 */
[----:B------:R-:W-:Y:S02]  /*0810*/  SHF.R.U32.HI R5, RZ, 0x17, R0 ;  /* 0x00000017ff057819 */ /* 0x000fe40000011600 */
[----:B------:R-:W-:Y:S02]  /*0820*/  LOP3.LUT R9, R6, 0xff, RZ, 0xc0, !PT ;  /* 0x000000ff06097812 */ /* 0x000fe400078ec0ff */
[----:B------:R-:W-:Y:S02]  /*0830*/  LOP3.LUT R8, R5, 0xff, RZ, 0xc0, !PT ;  /* 0x000000ff05087812 */ /* 0x000fe400078ec0ff */
[----:B------:R-:W-:-:S03]  /*0840*/  IADD3 R7, PT, PT, R9, -0x1, RZ ;  /* 0xffffffff09077810 */ /* 0x000fc60007ffe0ff */
[----:B------:R-:W-:Y:S01]  /*0850*/  VIADD R6, R8, 0xffffffff ;  /* 0xffffffff08067836 */ /* 0x000fe20000000000 */
        /* <DEDUP_REMOVED lines=10> */
[----:B------:R-:W-:Y:S02]  /*0900*/  FSETP.NEU.FTZ.AND P2, PT, |R0|, +INF , PT ;  /* 0x7f8000000000780b */ /* 0x000fe40003f5d200 */
        /* <DEDUP_REMOVED lines=11> */
[----:B------:R-:W-:Y:S01]  /*09c0*/  @P0 MOV R5, RZ ;  /* 0x000000ff00050202 */ /* 0x000fe20000000f00 */
[----:B------:R-:W-:Y:S02]  /*09d0*/  @!P0 IMAD.MOV.U32 R5, RZ, RZ, -0x40 ;  /* 0xffffffc0ff058424 */ /* 0x000fe400078e00ff */
[----:B------:R-:W-:Y:S01]  /*09e0*/  @!P0 FFMA R0, R0, 1.84467440737095516160e+19, RZ ;  /* 0x5f80000000008823 */ /* 0x000fe200000000ff */
[----:B------:R-:W-:Y:S01]  /*09f0*/  @!P1 FFMA R2, R2, 1.84467440737095516160e+19, RZ ;  /* 0x5f80000002029823 */ /* 0x000fe200000000ff */
[----:B------:R-:W-:-:S07]  /*0a00*/  @!P1 VIADD R5, R5, 0x40 ;  /* 0x0000004005059836 */ /* 0x000fce0000000000 */
.L_x_82:
[----:B------:R-:W-:-:S04]  /*0a10*/  LEA R6, R9, 0xc0800000, 0x17 ;  /* 0xc080000009067811 */ /* 0x000fc800078eb8ff */
[----:B------:R-:W-:Y:S01]  /*0a20*/  IADD3 R6, PT, PT, -R6, R2, RZ ;  /* 0x0000000206067210 */ /* 0x000fe20007ffe1ff */
[----:B------:R-:W-:-:S03]  /*0a30*/  VIADD R2, R8, 0xffffff81 ;  /* 0xffffff8108027836 */ /* 0x000fc60000000000 */
[----:B------:R0:W1:Y:S01]  /*0a40*/  MUFU.RCP R7, R6 ;  /* 0x0000000600077308 */ /* 0x0000620000001000 */
[----:B------:R-:W-:Y:S02]  /*0a50*/  IMAD R0, R2, -0x800000, R0 ;  /* 0xff80000002007824 */ /* 0x000fe400078e0200 */
[----:B0-----:R-:W-:-:S04]  /*0a60*/  FADD.FTZ R6, -R6, -RZ ;  /* 0x800000ff06067221 */ /* 0x001fc80000010100 */
[----:B-1----:R-:W-:-:S04]  /*0a70*/  FFMA R8, R7, R6, 1 ;  /* 0x3f80000007087423 */ /* 0x002fc80000000006 */
[----:B------:R-:W-:-:S04]  /*0a80*/  FFMA R10, R7, R8, R7 ;  /* 0x00000008070a7223 */ /* 0x000fc80000000007 */
[----:B------:R-:W-:-:S04]  /*0a90*/  FFMA R7, R0, R10, RZ ;  /* 0x0000000a00077223 */ /* 0x000fc800000000ff */
[----:B------:R-:W-:-:S04]  /*0aa0*/  FFMA R8, R6, R7, R0 ;  /* 0x0000000706087223 */ /* 0x000fc80000000000 */
[----:B------:R-:W-:-:S04]  /*0ab0*/  FFMA R8, R10, R8, R7 ;  /* 0x000000080a087223 */ /* 0x000fc80000000007 */
[----:B------:R-:W-:Y:S01]  /*0ac0*/  FFMA R7, R6, R8, R0 ;  /* 0x0000000806077223 */ /* 0x000fe20000000000 */
[----:B------:R-:W-:-:S03]  /*0ad0*/  IADD3 R6, PT, PT, R2, 0x7f, -R9 ;  /* 0x0000007f02067810 */ /* 0x000fc60007ffe809 */
[----:B------:R-:W-:Y:S02]  /*0ae0*/  FFMA R0, R10, R7, R8 ;  /* 0x000000070a007223 */ /* 0x000fe40000000008 */
[----:B------:R-:W-:-:S03]  /*0af0*/  IMAD.IADD R6, R6, 0x1, R5 ;  /* 0x0000000106067824 */ /* 0x000fc600078e0205 */
        /* <DEDUP_REMOVED lines=14> */
[-CC-:B------:R-:W-:Y:S01]  /*0be0*/  FFMA.RM R5, R10, R7.reuse, R8.reuse ;  /* 0x000000070a057223 */ /* 0x180fe20000004008 */
[C---:B------:R-:W-:Y:S02]  /*0bf0*/  ISETP.NE.AND P2, PT, R9.reuse, RZ, PT ;  /* 0x000000ff0900720c */ /* 0x040fe40003f45270 */
[C---:B------:R-:W-:Y:S02]  /*0c00*/  ISETP.NE.AND P1, PT, R9.reuse, RZ, PT ;  /* 0x000000ff0900720c */ /* 0x040fe40003f25270 */
[----:B------:R-:W-:Y:S01]  /*0c10*/  LOP3.LUT R6, R2, 0x7fffff, RZ, 0xc0, !PT ;  /* 0x007fffff02067812 */ /* 0x000fe200078ec0ff */
[----:B------:R-:W-:Y:S01]  /*0c20*/  FFMA.RP R2, R10, R7, R8 ;  /* 0x000000070a027223 */ /* 0x000fe20000008008 */
[C---:B------:R-:W-:Y:S01]  /*0c30*/  VIADD R7, R9.reuse, 0x20 ;  /* 0x0000002009077836 */ /* 0x040fe20000000000 */
[----:B------:R-:W-:Y:S02]  /*0c40*/  IADD3 R8, PT, PT, -R9, RZ, RZ ;  /* 0x000000ff09087210 */ /* 0x000fe40007ffe1ff */
        /* <DEDUP_REMOVED lines=10> */
[----:B------:R-:W-:-:S05]  /*0cf0*/  LOP3.LUT R5, R5, R2, RZ, 0xc0, !PT ;  /* 0x0000000205057212 */ /* 0x000fca00078ec0ff */
[----:B------:R-:W-:-:S05]  /*0d00*/  IMAD.IADD R5, R6, 0x1, R5 ;  /* 0x0000000106057824 */ /* 0x000fca00078e0205 */
[----:B------:R-:W-:Y:S01]  /*0d10*/  LOP3.LUT R0, R5, R0, RZ, 0xfc, !PT ;  /* 0x0000000005007212 */ /* 0x000fe200078efcff */
[----:B------:R-:W-:Y:S06]  /*0d20*/  BRA `(.L_x_89) ;  /* 0x0000000000347947 */ /* 0x000fec0003800000 */
.L_x_88:
[----:B------:R-:W-:-:S04]  /*0d30*/  LOP3.LUT R0, R0, 0x80000000, RZ, 0xc0, !PT ;  /* 0x8000000000007812 */ /* 0x000fc800078ec0ff */
[----:B------:R-:W-:Y:S01]  /*0d40*/  LOP3.LUT R0, R0, 0x7f800000, RZ, 0xfc, !PT ;  /* 0x7f80000000007812 */ /* 0x000fe200078efcff */
[----:B------:R-:W-:Y:S06]  /*0d50*/  BRA `(.L_x_89) ;  /* 0x0000000000287947 */ /* 0x000fec0003800000 */
.L_x_87:
[----:B------:R-:W-:Y:S01]  /*0d60*/  IMAD R0, R6, 0x800000, R0 ;  /* 0x0080000006007824 */ /* 0x000fe200078e0200 */
[----:B------:R-:W-:Y:S06]  /*0d70*/  BRA `(.L_x_89) ;  /* 0x0000000000207947 */ /* 0x000fec0003800000 */
.L_x_86:
[----:B------:R-:W-:-:S04]  /*0d80*/  LOP3.LUT R0, R2, 0x80000000, R0, 0x48, !PT ;  /* 0x8000000002007812 */ /* 0x000fc800078e4800 */
[----:B------:R-:W-:Y:S01]  /*0d90*/  LOP3.LUT R0, R0, 0x7f800000, RZ, 0xfc, !PT ;  /* 0x7f80000000007812 */ /* 0x000fe200078efcff */
[----:B------:R-:W-:Y:S06]  /*0da0*/  BRA `(.L_x_89) ;  /* 0x0000000000147947 */ /* 0x000fec0003800000 */
.L_x_85:
[----:B------:R-:W-:Y:S01]  /*0db0*/  LOP3.LUT R0, R2, 0x80000000, R0, 0x48, !PT ;  /* 0x8000000002007812 */ /* 0x000fe200078e4800 */
[----:B------:R-:W-:Y:S06]  /*0dc0*/  BRA `(.L_x_89) ;  /* 0x00000000000c7947 */ /* 0x000fec0003800000 */
.L_x_84:
[----:B------:R-:W0:Y:S01]  /*0dd0*/  MUFU.RSQ R0, -QNAN ;  /* 0xffc0000000007908 */ /* 0x000e220000001400 */
[----:B------:R-:W-:Y:S05]  /*0de0*/  BRA `(.L_x_89) ;  /* 0x0000000000047947 */ /* 0x000fea0003800000 */
.L_x_83:
[----:B------:R-:W-:-:S07]  /*0df0*/  FADD.FTZ R0, R0, R2 ;  /* 0x0000000200007221 */ /* 0x000fce0000010000 */
.L_x_89:
[----:B------:R-:W-:-:S04]  /*0e00*/  HFMA2 R5, -RZ, RZ, 0, 0 ;  /* 0x00000000ff057431 */ /* 0x000fc800000001ff */
[----:B0-----:R-:W-:Y:S05]  /*0e10*/  RET.REL.NODEC R4 `(_Z6SORT_3iPiS_S_S_P6float4S1_iifii) ;  /* 0xfffffff004787950 */ /* 0x001fea0003c3ffff */
.L_x_90:
        /* <DEDUP_REMOVED lines=14> */
.L_x_167:


//--------------------- .text._Z6SORT_2iPiS_S_S_P6float4S1_iifii --------------------------
	.section	.text._Z6SORT_2iPiS_S_S_P6float4S1_iifii,"ax",@progbits
	.align	128
        .global         _Z6SORT_2iPiS_S_S_P6float4S1_iifii
        .type           _Z6SORT_2iPiS_S_S_P6float4S1_iifii,@function
        .size           _Z6SORT_2iPiS_S_S_P6float4S1_iifii,(.L_x_173 - _Z6SORT_2iPiS_S_S_P6float4S1_iifii)
        .other          _Z6SORT_2iPiS_S_S_P6float4S1_iifii,@"STO_CUDA_ENTRY STV_DEFAULT"
_Z6SORT_2iPiS_S_S_P6float4S1_iifii:
.text._Z6SORT_2iPiS_S_S_P6float4S1_iifii:
[----:B------:R-:W-:Y:S01]  /*0000*/  LDC R1, c[0x0][0x37c] ;  /* 0x0000df00ff017b82 */ /* 0x000fe20000000800 */
[----:B------:R-:W0:Y:S07]  /*0010*/  S2R R2, SR_TID.X ;  /* 0x0000000000027919 */ /* 0x000e2e0000002100 */
[----:B------:R-:W0:Y:S08]  /*0020*/  S2UR UR4, SR_CTAID.X ;  /* 0x00000000000479c3 */ /* 0x000e300000002500 */
[----:B------:R-:W1:Y:S01]  /*0030*/  LDC R0, c[0x0][0x3b8] ;  /* 0x0000ee00ff007b82 */ /* 0x000e620000000800 */
[----:B0-----:R-:W-:-:S04]  /*0040*/  LOP3.LUT P0, RZ, R2, UR4, RZ, 0xfc, !PT ;  /* 0x0000000402ff7c12 */ /* 0x001fc8000f80fcff */
[----:B-1----:R-:W-:-:S13]  /*0050*/  ISETP.LT.OR P0, PT, R0, 0x2, P0 ;  /* 0x000000020000780c */ /* 0x002fda0000701670 */
[----:B------:R-:W-:Y:S05]  /*0060*/  @P0 EXIT ;  /* 0x000000000000094d */ /* 0x000fea0003800000 */
[----:B------:R-:W0:Y:S01]  /*0070*/  LDC.64 R2, c[0x0][0x390] ;  /* 0x0000e400ff027b82 */ /* 0x000e220000000a00 */
[C---:B------:R-:W-:Y:S01]  /*0080*/  VIADD R4, R0.reuse, 0xfffffffe ;  /* 0xfffffffe00047836 */ /* 0x040fe20000000000 */
[----:B------:R-:W1:Y:S01]  /*0090*/  LDCU.64 UR4, c[0x0][0x358] ;  /* 0x00006b00ff0477ac */ /* 0x000e620008000a00 */
[----:B------:R-:W-:-:S03]  /*00a0*/  VIADD R0, R0, 0xffffffff ;  /* 0xffffffff00007836 */ /* 0x000fc60000000000 */
[----:B------:R-:W-:Y:S01]  /*00b0*/  ISETP.GE.U32.AND P0, PT, R4, 0xf, PT ;  /* 0x0000000f0400780c */ /* 0x000fe20003f06070 */
[----:B------:R-:W-:Y:S01]  /*00c0*/  HFMA2 R4, -RZ, RZ, 0, 5.9604644775390625e-08 ;  /* 0x00000001ff047431 */ /* 0x000fe200000001ff */
[----:B------:R-:W-:-:S11]  /*00d0*/  LOP3.LUT R22, R0, 0xf, RZ, 0xc0, !PT ;  /* 0x0000000f00167812 */ /* 0x000fd600078ec0ff */
[----:B------:R-:W-:Y:S05]  /*00e0*/  @!P0 BRA `(.L_x_91) ;  /* 0x0000000400088947 */ /* 0x000fea0003800000 */
[----:B------:R-:W-:Y:S01]  /*00f0*/  MOV R5, 0x0 ;  /* 0x0000000000057802 */ /* 0x000fe20000000f00 */
[----:B------:R-:W-:Y:S01]  /*0100*/  IMAD.MOV.U32 R4, RZ, RZ, 0x20 ;  /* 0x00000020ff047424 */ /* 0x000fe200078e00ff */
[----:B------:R-:W-:Y:S01]  /*0110*/  LOP3.LUT R7, R0, 0xfffffff0, RZ, 0xc0, !PT ;  /* 0xfffffff000077812 */ /* 0x000fe200078ec0ff */
[----:B------:R-:W-:Y:S02]  /*0120*/  IMAD.MOV.U32 R6, RZ, RZ, RZ ;  /* 0x000000ffff067224 */ /* 0x000fe400078e00ff */
[----:B0-----:R-:W-:Y:S01]  /*0130*/  IMAD.WIDE.U32 R4, R2, 0x1, R4 ;  /* 0x0000000102047825 */ /* 0x001fe200078e0004 */
[----:B------:R-:W-:-:S03]  /*0140*/  IADD3 R7, PT, PT, -R7, RZ, RZ ;  /* 0x000000ff07077210 */ /* 0x000fc60007ffe1ff */
[----:B------:R-:W-:Y:S01]  /*0150*/  IMAD.IADD R15, R5, 0x1, R3 ;  /* 0x00000001050f7824 */ /* 0x000fe200078e0203 */
[----:B------:R-:W-:-:S07]  /*0160*/  MOV R14, R4 ;  /* 0x00000004000e7202 */ /* 0x000fce0000000f00 */
.L_x_92:
[----:B--2---:R-:W-:Y:S01]  /*0170*/  IMAD.MOV.U32 R4, RZ, RZ, R14 ;  /* 0x000000ffff047224 */ /* 0x004fe200078e000e */
[----:B------:R-:W-:-:S05]  /*0180*/  MOV R5, R15 ;  /* 0x0000000f00057202 */ /* 0x000fca0000000f00 */
[----:B-1----:R-:W2:Y:S04]  /*0190*/  LDG.E R17, desc[UR4][R4.64+-0x20] ;  /* 0xffffe00404117981 */ /* 0x002ea8000c1e1900 */
[----:B------:R-:W2:Y:S04]  /*01a0*/  LDG.E R24, desc[UR4][R4.64+-0x1c] ;  /* 0xffffe40404187981 */ /* 0x000ea8000c1e1900 */
[----:B------:R-:W3:Y:S04]  /*01b0*/  LDG.E R26, desc[UR4][R4.64+-0x18] ;  /* 0xffffe804041a7981 */ /* 0x000ee8000c1e1900 */
[----:B------:R-:W4:Y:S04]  /*01c0*/  LDG.E R28, desc[UR4][R4.64+-0x14] ;  /* 0xffffec04041c7981 */ /* 0x000f28000c1e1900 */
[----:B------:R-:W5:Y:S04]  /*01d0*/  LDG.E R23, desc[UR4][R4.64+-0x10] ;  /* 0xfffff00404177981 */ /* 0x000f68000c1e1900 */
        /* <DEDUP_REMOVED lines=11> */
[----:B------:R-:W5:Y:S01]  /*0290*/  LDG.E R14, desc[UR4][R4.64+0x20] ;  /* 0x00002004040e7981 */ /* 0x000f62000c1e1900 */
[----:B------:R-:W-:-:S02]  /*02a0*/  VIADD R7, R7, 0x10 ;  /* 0x0000001007077836 */ /* 0x000fc40000000000 */
[----:B------:R-:W-:-:S03]  /*02b0*/  VIADD R6, R6, 0x10 ;  /* 0x0000001006067836 */ /* 0x000fc60000000000 */
[----:B------:R-:W-:Y:S01]  /*02c0*/  ISETP.NE.AND P0, PT, R7, RZ, PT ;  /* 0x000000ff0700720c */ /* 0x000fe20003f05270 */
[----:B--2---:R-:W-:-:S05]  /*02d0*/  IMAD.IADD R17, R17, 0x1, R24 ;  /* 0x0000000111117824 */ /* 0x004fca00078e0218 */
[----:B---3--:R-:W-:Y:S01]  /*02e0*/  IADD3 R19, PT, PT, R17, R26, RZ ;  /* 0x0000001a11137210 */ /* 0x008fe20007ffe0ff */
[----:B------:R0:W-:Y:S04]  /*02f0*/  STG.E desc[UR4][R4.64+-0x1c], R17 ;  /* 0xffffe41104007986 */ /* 0x0001e8000c101904 */
[----:B----4-:R-:W-:Y:S01]  /*0300*/  IMAD.IADD R21, R19, 0x1, R28 ;  /* 0x0000000113157824 */ /* 0x010fe200078e021c */
[----:B------:R-:W-:Y:S04]  /*0310*/  STG.E desc[UR4][R4.64+-0x18], R19 ;  /* 0xffffe81304007986 */ /* 0x000fe8000c101904 */
[----:B-----5:R-:W-:Y:S01]  /*0320*/  IADD3 R23, PT, PT, R21, R23, RZ ;  /* 0x0000001715177210 */ /* 0x020fe20007ffe0ff */
[----:B------:R-:W-:Y:S04]  /*0330*/  STG.E desc[UR4][R4.64+-0x14], R21 ;  /* 0xffffec1504007986 */ /* 0x000fe8000c101904 */
[----:B------:R-:W-:Y:S01]  /*0340*/  IMAD.IADD R25, R23, 0x1, R25 ;  /* 0x0000000117197824 */ /* 0x000fe200078e0219 */
[----:B------:R-:W-:Y:S04]  /*0350*/  STG.E desc[UR4][R4.64+-0x10], R23 ;  /* 0xfffff01704007986 */ /* 0x000fe8000c101904 */
[----:B------:R-:W-:Y:S01]  /*0360*/  IADD3 R27, PT, PT, R25, R20, RZ ;  /* 0x00000014191b7210 */ /* 0x000fe20007ffe0ff */
        /* <DEDUP_REMOVED lines=8> */
[----:B------:R1:W-:Y:S04]  /*03f0*/  STG.E desc[UR4][R4.64+0x4], R15 ;  /* 0x0000040f04007986 */ /* 0x0003e8000c101904 */
[----:B------:R-:W-:Y:S01]  /*0400*/  IMAD.IADD R9, R8, 0x1, R9 ;  /* 0x0000000108097824 */ /* 0x000fe200078e0209 */
[----:B------:R2:W-:Y:S04]  /*0410*/  STG.E desc[UR4][R4.64+0x8], R8 ;  /* 0x0000080804007986 */ /* 0x0005e8000c101904 */
        /* <DEDUP_REMOVED lines=8> */
[----:B0-----:R-:W-:Y:S01]  /*04a0*/  IADD3 R17, PT, PT, R13, R14, RZ ;  /* 0x0000000e0d117210 */ /* 0x001fe20007ffe0ff */
[----:B------:R2:W-:Y:S01]  /*04b0*/  STG.E desc[UR4][R4.64+0x1c], R13 ;  /* 0x00001c0d04007986 */ /* 0x0005e2000c101904 */
[----:B------:R-:W-:-:S03]  /*04c0*/  IADD3 R14, P1, PT, R4, 0x40, RZ ;  /* 0x00000040040e7810 */ /* 0x000fc60007f3e0ff */
[----:B------:R2:W-:Y:S01]  /*04d0*/  STG.E desc[UR4][R4.64+0x20], R17 ;  /* 0x0000201104007986 */ /* 0x0005e2000c101904 */
[----:B-1----:R-:W-:Y:S01]  /*04e0*/  IADD3.X R15, PT, PT, RZ, R5, RZ, P1, !PT ;  /* 0x00000005ff0f7210 */ /* 0x002fe20000ffe4ff */
[----:B------:R-:W-:Y:S08]  /*04f0*/  @P0 BRA `(.L_x_92) ;  /* 0xfffffffc001c0947 */ /* 0x000ff0000383ffff */
[----:B--2---:R-:W-:-:S07]  /*0500*/  IADD3 R4, PT, PT, R6, 0x1, RZ ;  /* 0x0000000106047810 */ /* 0x004fce0007ffe0ff */
.L_x_91:
[----:B------:R-:W-:-:S13]  /*0510*/  ISETP.NE.AND P0, PT, R22, RZ, PT ;  /* 0x000000ff1600720c */ /* 0x000fda0003f05270 */
[----:B-1----:R-:W-:Y:S05]  /*0520*/  @!P0 EXIT ;  /* 0x000000000000894d */ /* 0x002fea0003800000 */
[----:B------:R-:W-:Y:S02]  /*0530*/  ISETP.GE.U32.AND P0, PT, R22, 0x8, PT ;  /* 0x000000081600780c */ /* 0x000fe40003f06070 */
[----:B------:R-:W-:-:S04]  /*0540*/  LOP3.LUT R18, R0, 0x7, RZ, 0xc0, !PT ;  /* 0x0000000700127812 */ /* 0x000fc800078ec0ff */
[----:B------:R-:W-:-:S07]  /*0550*/  ISETP.NE.AND P1, PT, R18, RZ, PT ;  /* 0x000000ff1200720c */ /* 0x000fce0003f25270 */
[----:B------:R-:W-:Y:S06]  /*0560*/  @!P0 BRA `(.L_x_93) ;  /* 0x0000000000bc8947 */ /* 0x000fec0003800000 */
[----:B------:R-:W1:Y:S02]  /*0570*/  LDC.64 R10, c[0x0][0x390] ;  /* 0x0000e400ff0a7b82 */ /* 0x000e640000000a00 */
[----:B-1----:R-:W-:-:S04]  /*0580*/  IMAD.WIDE R8, R4, 0x4, R10 ;  /* 0x0000000404087825 */ /* 0x002fc800078e020a */
[C---:B------:R-:W-:Y:S01]  /*0590*/  IMAD.WIDE.U32 R6, R4.reuse, 0x4, R10 ;  /* 0x0000000404067825 */ /* 0x040fe200078e000a */
[----:B------:R-:W2:Y:S04]  /*05a0*/  LDG.E R5, desc[UR4][R8.64+-0x4] ;  /* 0xfffffc0408057981 */ /* 0x000ea8000c1e1900 */
[----:B------:R-:W2:Y:S01]  /*05b0*/  LDG.E R12, desc[UR4][R6.64] ;  /* 0x00000004060c7981 */ /* 0x000ea2000c1e1900 */
[----:B------:R-:W-:-:S04]  /*05c0*/  VIADD R17, R4, 0x1 ;  /* 0x0000000104117836 */ /* 0x000fc80000000000 */
[----:B------:R-:W-:Y:S01]  /*05d0*/  IMAD.WIDE.U32 R16, R17, 0x4, R10 ;  /* 0x0000000411107825 */ /* 0x000fe200078e000a */
[----:B--2---:R-:W-:-:S05]  /*05e0*/  IADD3 R5, PT, PT, R5, R12, RZ ;  /* 0x0000000c05057210 */ /* 0x004fca0007ffe0ff */
[----:B------:R1:W-:Y:S04]  /*05f0*/  STG.E desc[UR4][R6.64], R5 ;  /* 0x0000000506007986 */ /* 0x0003e8000c101904 */
[----:B------:R-:W2:Y:S01]  /*0600*/  LDG.E R12, desc[UR4][R16.64] ;  /* 0x00000004100c7981 */ /* 0x000ea2000c1e1900 */
[----:B------:R-:W-:Y:S01]  /*0610*/  VIADD R13, R4, 0x2 ;  /* 0x00000002040d7836 */ /* 0x000fe20000000000 */
[----:B--2---:R-:W-:-:S03]  /*0620*/  IADD3 R19, PT, PT, R5, R12, RZ ;  /* 0x0000000c05137210 */ /* 0x004fc60007ffe0ff */
[----:B------:R-:W-:Y:S02]  /*0630*/  IMAD.WIDE.U32 R12, R13, 0x4, R10 ;  /* 0x000000040d0c7825 */ /* 0x000fe400078e000a */
[----:B------:R2:W-:Y:S04]  /*0640*/  STG.E desc[UR4][R16.64], R19 ;  /* 0x0000001310007986 */ /* 0x0005e8000c101904 */
[----:B------:R-:W3:Y:S04]  /*0650*/  LDG.E R14, desc[UR4][R8.64+0x4] ;  /* 0x00000404080e7981 */ /* 0x000ee8000c1e1900 */
[----:B------:R-:W3:Y:S01]  /*0660*/  LDG.E R15, desc[UR4][R12.64] ;  /* 0x000000040c0f7981 */ /* 0x000ee2000c1e1900 */
[----:B------:R-:W-:Y:S01]  /*0670*/  VIADD R23, R4, 0x3 ;  /* 0x0000000304177836 */ /* 0x000fe20000000000 */
[----:B---3--:R-:W-:-:S03]  /*0680*/  IADD3 R21, PT, PT, R14, R15, RZ ;  /* 0x0000000f0e157210 */ /* 0x008fc60007ffe0ff */
[----:B------:R-:W-:Y:S02]  /*0690*/  IMAD.WIDE.U32 R14, R23, 0x4, R10 ;  /* 0x00000004170e7825 */ /* 0x000fe400078e000a */
[----:B------:R3:W-:Y:S04]  /*06a0*/  STG.E desc[UR4][R12.64], R21 ;  /* 0x000000150c007986 */ /* 0x0007e8000c101904 */
[----:B-1----:R-:W4:Y:S04]  /*06b0*/  LDG.E R5, desc[UR4][R8.64+0x8] ;  /* 0x0000080408057981 */ /* 0x002f28000c1e1900 */
[----:B------:R-:W4:Y:S01]  /*06c0*/  LDG.E R20, desc[UR4][R14.64] ;  /* 0x000000040e147981 */ /* 0x000f22000c1e1900 */
[----:B------:R-:W-:-:S04]  /*06d0*/  VIADD R23, R4, 0x4 ;  /* 0x0000000404177836 */ /* 0x000fc80000000000 */
[----:B--2---:R-:W-:Y:S01]  /*06e0*/  IMAD.WIDE.U32 R16, R23, 0x4, R10 ;  /* 0x0000000417107825 */ /* 0x004fe200078e000a */
[----:B----4-:R-:W-:-:S05]  /*06f0*/  IADD3 R5, PT, PT, R5, R20, RZ ;  /* 0x0000001405057210 */ /* 0x010fca0007ffe0ff */
[----:B------:R1:W-:Y:S04]  /*0700*/  STG.E desc[UR4][R14.64], R5 ;  /* 0x000000050e007986 */ /* 0x0003e8000c101904 */
[----:B------:R-:W2:Y:S04]  /*0710*/  LDG.E R19, desc[UR4][R8.64+0xc] ;  /* 0x00000c0408137981 */ /* 0x000ea8000c1e1900 */
[----:B------:R-:W2:Y:S01]  /*0720*/  LDG.E R20, desc[UR4][R16.64] ;  /* 0x0000000410147981 */ /* 0x000ea2000c1e1900 */
[----:B------:R-:W-:-:S04]  /*0730*/  VIADD R23, R4, 0x5 ;  /* 0x0000000504177836 */ /* 0x000fc80000000000 */
[----:B---3--:R-:W-:Y:S01]  /*0740*/  IMAD.WIDE.U32 R12, R23, 0x4, R10 ;  /* 0x00000004170c7825 */ /* 0x008fe200078e000a */
[----:B--2---:R-:W-:-:S05]  /*0750*/  IADD3 R19, PT, PT, R19, R20, RZ ;  /* 0x0000001413137210 */ /* 0x004fca0007ffe0ff */
[----:B------:R2:W-:Y:S04]  /*0760*/  STG.E desc[UR4][R16.64], R19 ;  /* 0x0000001310007986 */ /* 0x0005e8000c101904 */
[----:B------:R-:W3:Y:S04]  /*0770*/  LDG.E R20, desc[UR4][R8.64+0x10] ;  /* 0x0000100408147981 */ /* 0x000ee8000c1e1900 */
[----:B------:R-:W3:Y:S01]  /*0780*/  LDG.E R21, desc[UR4][R12.64] ;  /* 0x000000040c157981 */ /* 0x000ee2000c1e1900 */
[----:B------:R-:W-:-:S04]  /*0790*/  VIADD R23, R4, 0x6 ;  /* 0x0000000604177836 */ /* 0x000fc80000000000 */
[----:B------:R-:W-:Y:S01]  /*07a0*/  IMAD.WIDE.U32 R10, R23, 0x4, R10 ;  /* 0x00000004170a7825 */ /* 0x000fe200078e000a */
[----:B---3--:R-:W-:-:S05]  /*07b0*/  IADD3 R21, PT, PT, R20, R21, RZ ;  /* 0x0000001514157210 */ /* 0x008fca0007ffe0ff */
[----:B------:R2:W-:Y:S04]  /*07c0*/  STG.E desc[UR4][R12.64], R21 ;  /* 0x000000150c007986 */ /* 0x0005e8000c101904 */
[----:B-1----:R-:W3:Y:S04]  /*07d0*/  LDG.E R5, desc[UR4][R8.64+0x14] ;  /* 0x0000140408057981 */ /* 0x002ee8000c1e1900 */
[----:B------:R-:W3:Y:S02]  /*07e0*/  LDG.E R14, desc[UR4][R10.64] ;  /* 0x000000040a0e7981 */ /* 0x000ee4000c1e1900 */
[----:B---3--:R-:W-:-:S05]  /*07f0*/  IMAD.IADD R5, R5, 0x1, R14 ;  /* 0x0000000105057824 */ /* 0x008fca00078e020e */
[----:B------:R2:W-:Y:S04]  /*0800*/  STG.E desc[UR4][R10.64], R5 ;  /* 0x000000050a007986 */ /* 0x0005e8000c101904 */
[----:B------:R-:W3:Y:S04]  /*0810*/  LDG.E R14, desc[UR4][R8.64+0x18] ;  /* 0x00001804080e7981 */ /* 0x000ee8000c1e1900 */
[----:B------:R-:W3:Y:S01]  /*0820*/  LDG.E R15, desc[UR4][R6.64+0x1c] ;  /* 0x00001c04060f7981 */ /* 0x000ee2000c1e1900 */
[----:B------:R-:W-:Y:S01]  /*0830*/  VIADD R4, R4, 0x8 ;  /* 0x0000000804047836 */ /* 0x000fe20000000000 */
[----:B---3--:R-:W-:-:S05]  /*0840*/  IADD3 R15, PT, PT, R14, R15, RZ ;  /* 0x0000000f0e0f7210 */ /* 0x008fca0007ffe0ff */
[----:B------:R2:W-:Y:S02]  /*0850*/  STG.E desc[UR4][R6.64+0x1c], R15 ;  /* 0x00001c0f06007986 */ /* 0x0005e4000c101904 */
.L_x_93:
[----:B------:R-:W-:Y:S05]  /*0860*/  @!P1 EXIT ;  /* 0x000000000000994d */ /* 0x000fea0003800000 */
[----:B------:R-:W-:Y:S02]  /*0870*/  ISETP.GE.U32.AND P0, PT, R18, 0x4, PT ;  /* 0x000000041200780c */ /* 0x000fe40003f06070 */
[----:B------:R-:W-:-:S04]  /*0880*/  LOP3.LUT R0, R0, 0x3, RZ, 0xc0, !PT ;  /* 0x0000000300007812 */ /* 0x000fc800078ec0ff */
[----:B------:R-:W-:-:S07]  /*0890*/  ISETP.NE.AND P1, PT, R0, RZ, PT ;  /* 0x000000ff0000720c */ /* 0x000fce0003f25270 */
[----:B------:R-:W-:Y:S06]  /*08a0*/  @!P0 BRA `(.L_x_94) ;  /* 0x00000000005c8947 */ /* 0x000fec0003800000 */
[----:B--2---:R-:W1:Y:S02]  /*08b0*/  LDC.64 R10, c[0x0][0x390] ;  /* 0x0000e400ff0a7b82 */ /* 0x004e640000000a00 */
[----:B-1----:R-:W-:-:S04]  /*08c0*/  IMAD.WIDE R8, R4, 0x4, R10 ;  /* 0x0000000404087825 */ /* 0x002fc800078e020a */
[C---:B------:R-:W-:Y:S01]  /*08d0*/  IMAD.WIDE.U32 R6, R4.reuse, 0x4, R10 ;  /* 0x0000000404067825 */ /* 0x040fe200078e000a */
[----:B------:R-:W2:Y:S04]  /*08e0*/  LDG.E R5, desc[UR4][R8.64+-0x4] ;  /* 0xfffffc0408057981 */ /* 0x000ea8000c1e1900 */
[----:B------:R-:W2:Y:S01]  /*08f0*/  LDG.E R12, desc[UR4][R6.64] ;  /* 0x00000004060c7981 */ /* 0x000ea2000c1e1900 */
[----:B------:R-:W-:Y:S01]  /*0900*/  IADD3 R13, PT, PT, R4, 0x1, RZ ;  /* 0x00000001040d7810 */ /* 0x000fe20007ffe0ff */
[----:B--2---:R-:W-:-:S04]  /*0910*/  IMAD.IADD R5, R5, 0x1, R12 ;  /* 0x0000000105057824 */ /* 0x004fc800078e020c */
[----:B------:R-:W-:Y:S01]  /*0920*/  IMAD.WIDE.U32 R12, R13, 0x4, R10 ;  /* 0x000000040d0c7825 */ /* 0x000fe200078e000a */
[----:B------:R1:W-:Y:S04]  /*0930*/  STG.E desc[UR4][R6.64], R5 ;  /* 0x0000000506007986 */ /* 0x0003e8000c101904 */
[----:B------:R-:W2:Y:S01]  /*0940*/  LDG.E R14, desc[UR4][R12.64] ;  /* 0x000000040c0e7981 */ /* 0x000ea2000c1e1900 */
[----:B------:R-:W-:-:S05]  /*0950*/  IADD3 R17, PT, PT, R4, 0x2, RZ ;  /* 0x0000000204117810 */ /* 0x000fca0007ffe0ff */
[----:B------:R-:W-:-:S04]  /*0960*/  IMAD.WIDE.U32 R10, R17, 0x4, R10 ;  /* 0x00000004110a7825 */ /* 0x000fc800078e000a */
[----:B--2---:R-:W-:-:S05]  /*0970*/  IMAD.IADD R15, R5, 0x1, R14 ;  /* 0x00000001050f7824 */ /* 0x004fca00078e020e */
[----:B------:R3:W-:Y:S04]  /*0980*/  STG.E desc[UR4][R12.64], R15 ;  /* 0x0000000f0c007986 */ /* 0x0007e8000c101904 */
[----:B------:R-:W2:Y:S04]  /*0990*/  LDG.E R14, desc[UR4][R8.64+0x4] ;  /* 0x00000404080e7981 */ /* 0x000ea8000c1e1900 */
[----:B------:R-:W2:Y:S02]  /*09a0*/  LDG.E R17, desc[UR4][R10.64] ;  /* 0x000000040a117981 */ /* 0x000ea4000c1e1900 */
[----:B--2---:R-:W-:-:S05]  /*09b0*/  IADD3 R17, PT, PT, R14, R17, RZ ;  /* 0x000000110e117210 */ /* 0x004fca0007ffe0ff */
[----:B------:R3:W-:Y:S04]  /*09c0*/  STG.E desc[UR4][R10.64], R17 ;  /* 0x000000110a007986 */ /* 0x0007e8000c101904 */
[----:B------:R-:W2:Y:S04]  /*09d0*/  LDG.E R14, desc[UR4][R8.64+0x8] ;  /* 0x00000804080e7981 */ /* 0x000ea8000c1e1900 */
[----:B-1----:R-:W2:Y:S01]  /*09e0*/  LDG.E R5, desc[UR4][R6.64+0xc] ;  /* 0x00000c0406057981 */ /* 0x002ea2000c1e1900 */
[----:B------:R-:W-:Y:S01]  /*09f0*/  IADD3 R4, PT, PT, R4, 0x4, RZ ;  /* 0x0000000404047810 */ /* 0x000fe20007ffe0ff */
[----:B--2---:R-:W-:-:S05]  /*0a00*/  IMAD.IADD R5, R14, 0x1, R5 ;  /* 0x000000010e057824 */ /* 0x004fca00078e0205 */
[----:B------:R3:W-:Y:S02]  /*0a10*/  STG.E desc[UR4][R6.64+0xc], R5 ;  /* 0x00000c0506007986 */ /* 0x0007e4000c101904 */
.L_x_94:
[----:B------:R-:W-:Y:S05]  /*0a20*/  @!P1 EXIT ;  /* 0x000000000000994d */ /* 0x000fea0003800000 */
[----:B--23--:R-:W1:Y:S01]  /*0a30*/  LDC.64 R6, c[0x0][0x390] ;  /* 0x0000e400ff067b82 */ /* 0x00ce620000000a00 */
[----:B0-----:R-:W-:Y:S01]  /*0a40*/  IADD3 R8, P0, PT, R2, -0x4, RZ ;  /* 0xfffffffc02087810 */ /* 0x001fe20007f1e0ff */
[----:B------:R-:W-:-:S03]  /*0a50*/  IMAD.MOV R0, RZ, RZ, -R0 ;  /* 0x000000ffff007224 */ /* 0x000fc600078e0a00 */
[----:B------:R-:W-:Y:S01]  /*0a60*/  IADD3.X R9, PT, PT, R3, -0x1, RZ, P0, !PT ;  /* 0xffffffff03097810 */ /* 0x000fe200007fe4ff */
[----:B-1----:R-:W-:-:S04]  /*0a70*/  IMAD.WIDE.U32 R6, R4, 0x4, R6 ;  /* 0x0000000404067825 */ /* 0x002fc800078e0006 */
[----:B------:R-:W-:Y:S01]  /*0a80*/  IMAD.MOV.U32 R10, RZ, RZ, R6 ;  /* 0x000000ffff0a7224 */ /* 0x000fe200078e0006 */
[----:B------:R-:W-:-:S07]  /*0a90*/  MOV R11, R7 ;  /* 0x00000007000b7202 */ /* 0x000fce0000000f00 */
.L_x_95:
[----:B------:R-:W-:Y:S01]  /*0aa0*/  IMAD.WIDE R2, R4, 0x4, R8 ;  /* 0x0000000404027825 */ /* 0x000fe200078e0208 */
[----:B0-----:R-:W-:-:S03]  /*0ab0*/  MOV R6, R10 ;  /* 0x0000000a00067202 */ /* 0x001fc60000000f00 */
[----:B------:R-:W-:Y:S02]  /*0ac0*/  IMAD.MOV.U32 R7, RZ, RZ, R11 ;  /* 0x000000ffff077224 */ /* 0x000fe400078e000b */
[----:B------:R-:W2:Y:S04]  /*0ad0*/  LDG.E R2, desc[UR4][R2.64] ;  /* 0x0000000402027981 */ /* 0x000ea8000c1e1900 */
[----:B------:R-:W2:Y:S01]  /*0ae0*/  LDG.E R5, desc[UR4][R6.64] ;  /* 0x0000000406057981 */ /* 0x000ea2000c1e1900 */
[----:B------:R-:W-:-:S05]  /*0af0*/  VIADD R0, R0, 0x1 ;  /* 0x0000000100007836 */ /* 0x000fca0000000000 */
[----:B------:R-:W-:Y:S02]  /*0b00*/  ISETP.NE.AND P0, PT, R0, RZ, PT ;  /* 0x000000ff0000720c */ /* 0x000fe40003f05270 */
[----:B------:R-:W-:Y:S01]  /*0b10*/  IADD3 R10, P1, PT, R6, 0x4, RZ ;  /* 0x00000004060a7810 */ /* 0x000fe20007f3e0ff */
[----:B------:R-:W-:-:S03]  /*0b20*/  VIADD R4, R4, 0x1 ;  /* 0x0000000104047836 */ /* 0x000fc60000000000 */
[----:B------:R-:W-:Y:S02]  /*0b30*/  IADD3.X R11, PT, PT, RZ, R7, RZ, P1, !PT ;  /* 0x00000007ff0b7210 */ /* 0x000fe40000ffe4ff */
[----:B--2---:R-:W-:-:S05]  /*0b40*/  IADD3 R5, PT, PT, R2, R5, RZ ;  /* 0x0000000502057210 */ /* 0x004fca0007ffe0ff */
[----:B------:R0:W-:Y:S01]  /*0b50*/  STG.E desc[UR4][R6.64], R5 ;  /* 0x0000000506007986 */ /* 0x0001e2000c101904 */
[----:B------:R-:W-:Y:S05]  /*0b60*/  @P0 BRA `(.L_x_95) ;  /* 0xfffffffc00cc0947 */ /* 0x000fea000383ffff */
[----:B------:R-:W-:Y:S05]  /*0b70*/  EXIT ;  /* 0x000000000000794d */ /* 0x000fea0003800000 */
.L_x_96:
        /* <DEDUP_REMOVED lines=16> */
.L_x_173:


//--------------------- .text._Z6SORT_1iPiS_S_S_P6float4S1_iifii --------------------------
	.section	.text._Z6SORT_1iPiS_S_S_P6float4S1_iifii,"ax",@progbits
	.align	128
        .global         _Z6SORT_1iPiS_S_S_P6float4S1_iifii
        .type           _Z6SORT_1iPiS_S_S_P6float4S1_iifii,@function
        .size           _Z6SORT_1iPiS_S_S_P6float4S1_iifii,(.L_x_168 - _Z6SORT_1iPiS_S_S_P6float4S1_iifii)
        .other          _Z6SORT_1iPiS_S_S_P6float4S1_iifii,@"STO_CUDA_ENTRY STV_DEFAULT"
_Z6SORT_1iPiS_S_S_P6float4S1_iifii:
.text._Z6SORT_1iPiS_S_S_P6float4S1_iifii:
        /* <DEDUP_REMOVED lines=18> */
[----:B------:R-:W-:Y:S05]  /*0120*/  CALL.REL.NOINC `($__internal_3_$__cuda_sm3x_div_rn_noftz_f32_slowpath) ;  /* 0x0000001400cc7944 */ /* 0x000fea0003c00000 */
[----:B------:R-:W-:-:S07]  /*0130*/  MOV R3, R0 ;  /* 0x0000000000037202 */ /* 0x000fce0000000f00 */
.L_x_97:
[----:B------:R-:W0:Y:S01]  /*0140*/  LDCU UR4, c[0x0][0x3c4] ;  /* 0x00007880ff0477ac */ /* 0x000e220008000800 */
[----:B------:R-:W-:Y:S01]  /*0150*/  BSSY.RECONVERGENT B2, `(.L_x_98) ;  /* 0x000000e000027945 */ /* 0x000fe20003800200 */
        /* <DEDUP_REMOVED lines=9> */
[----:B------:R-:W-:Y:S02]  /*01f0*/  MOV R27, R3 ;  /* 0x00000003001b7202 */ /* 0x000fe40000000f00 */
[----:B------:R-:W-:Y:S02]  /*0200*/  MOV R0, R2 ;  /* 0x0000000200007202 */ /* 0x000fe40000000f00 */
[----:B------:R-:W-:-:S07]  /*0210*/  MOV R4, 0x230 ;  /* 0x0000023000047802 */ /* 0x000fce0000000f00 */
[----:B------:R-:W-:Y:S05]  /*0220*/  CALL.REL.NOINC `($__internal_3_$__cuda_sm3x_div_rn_noftz_f32_slowpath) ;  /* 0x00000014008c7944 */ /* 0x000fea0003c00000 */
.L_x_99:
[----:B------:R-:W-:Y:S05]  /*0230*/  BSYNC.RECONVERGENT B2 ;  /* 0x0000000000027941 */ /* 0x000fea0003800200 */
.L_x_98:
        /* <DEDUP_REMOVED lines=8> */
[----:B------:R-:W-:Y:S01]  /*02c0*/  BSSY.RECONVERGENT B2, `(.L_x_100) ;  /* 0x0000050000027945 */ /* 0x000fe20003800200 */
[----:B------:R-:W-:Y:S02]  /*02d0*/  MOV R17, R21 ;  /* 0x0000001500117202 */ /* 0x000fe40000000f00 */
[C---:B------:R-:W-:Y:S01]  /*02e0*/  VIADDMNMX R20, R21.reuse, 0x1, R16, !PT ;  /* 0x0000000115147846 */ /* 0x040fe20007800110 */
[----:B------:R-:W1:Y:S03]  /*02f0*/  LDCU UR4, c[0x0][0x3bc] ;  /* 0x00007780ff0477ac */ /* 0x000e660008000800 */
[----:B------:R-:W-:-:S04]  /*0300*/  IADD3 R0, PT, PT, -R21, R20, RZ ;  /* 0x0000001415007210 */ /* 0x000fc80007ffe1ff */
[----:B------:R-:W-:-:S13]  /*0310*/  LOP3.LUT P0, R0, R0, 0x3, RZ, 0xc0, !PT ;  /* 0x0000000300007812 */ /* 0x000fda000780c0ff */
[----:B01----:R-:W-:Y:S05]  /*0320*/  @!P0 BRA `(.L_x_101) ;  /* 0x0000000400248947 */ /* 0x003fea0003800000 */
[----:B------:R-:W0:Y:S01]  /*0330*/  LDC R19, c[0x0][0x3c0] ;  /* 0x0000f000ff137b82 */ /* 0x000e220000000800 */
[----:B------:R-:W-:Y:S01]  /*0340*/  IADD3 R18, PT, PT, -R0, RZ, RZ ;  /* 0x000000ff00127210 */ /* 0x000fe20007ffe1ff */
[----:B------:R-:W-:-:S06]  /*0350*/  IMAD.MOV.U32 R17, RZ, RZ, R21 ;  /* 0x000000ffff117224 */ /* 0x000fcc00078e0015 */
[----:B------:R-:W1:Y:S08]  /*0360*/  LDC.64 R2, c[0x0][0x390] ;  /* 0x0000e400ff027b82 */ /* 0x000e700000000a00 */
[----:B------:R-:W2:Y:S08]  /*0370*/  LDC.64 R8, c[0x0][0x388] ;  /* 0x0000e200ff087b82 */ /* 0x000eb00000000a00 */
[----:B------:R-:W3:Y:S08]  /*0380*/  LDC.64 R10, c[0x0][0x398] ;  /* 0x0000e600ff0a7b82 */ /* 0x000ef00000000a00 */
[----:B------:R-:W4:Y:S02]  /*0390*/  LDC.64 R12, c[0x0][0x3a8] ;  /* 0x0000ea00ff0c7b82 */ /* 0x000f240000000a00 */
.L_x_108:
[----:B0---4-:R-:W-:-:S06]  /*03a0*/  IMAD.WIDE R4, R17, 0x10, R12 ;  /* 0x0000001011047825 */ /* 0x011fcc00078e020c */
[----:B------:R-:W4:Y:S01]  /*03b0*/  LDG.E.128 R4, desc[UR8][R4.64] ;  /* 0x0000000804047981 */ /* 0x000f22000c1e1d00 */
[----:B0-----:R-:W0:Y:S01]  /*03c0*/  MUFU.RCP R0, R19 ;  /* 0x0000001300007308 */ /* 0x001e220000001000 */
[----:B------:R-:W-:Y:S01]  /*03d0*/  BSSY.RECONVERGENT B3, `(.L_x_102) ;  /* 0x000000e000037945 */ /* 0x000fe20003800200 */
[----:B0-----:R-:W-:-:S04]  /*03e0*/  FFMA R15, R0, -R19, 1 ;  /* 0x3f800000000f7423 */ /* 0x001fc80000000813 */
[----:B------:R-:W-:Y:S01]  /*03f0*/  FFMA R23, R0, R15, R0 ;  /* 0x0000000f00177223 */ /* 0x000fe20000000000 */
[----:B---3--:R-:W-:Y:S01]  /*0400*/  IMAD.WIDE R14, R17, 0x4, R10 ;  /* 0x00000004110e7825 */ /* 0x008fe200078e020a */
[----:B----4-:R-:W0:Y:S03]  /*0410*/  FCHK P0, R4, R19 ;  /* 0x0000001304007302 */ /* 0x010e260000000000 */
[----:B------:R-:W-:-:S04]  /*0420*/  FFMA R0, R4, R23, RZ ;  /* 0x0000001704007223 */ /* 0x000fc800000000ff */
[----:B------:R-:W-:-:S04]  /*0430*/  FFMA R7, R0, -R19, R4 ;  /* 0x8000001300077223 */ /* 0x000fc80000000004 */
[----:B------:R-:W-:Y:S01]  /*0440*/  FFMA R0, R23, R7, R0 ;  /* 0x0000000717007223 */ /* 0x000fe20000000000 */
[----:B0-----:R-:W-:Y:S06]  /*0450*/  @!P0 BRA `(.L_x_103) ;  /* 0x0000000000148947 */ /* 0x001fec0003800000 */
[----:B------:R-:W0:Y:S01]  /*0460*/  LDCU UR5, c[0x0][0x3c0] ;  /* 0x00007800ff0577ac */ /* 0x000e220008000800 */
[----:B------:R-:W-:Y:S02]  /*0470*/  MOV R27, R4 ;  /* 0x00000004001b7202 */ /* 0x000fe40000000f00 */
[----:B------:R-:W-:Y:S02]  /*0480*/  MOV R4, 0x4b0 ;  /* 0x000004b000047802 */ /* 0x000fe40000000f00 */
[----:B0-----:R-:W-:-:S07]  /*0490*/  MOV R0, UR5 ;  /* 0x0000000500007c02 */ /* 0x001fce0008000f00 */
[----:B-12---:R-:W-:Y:S05]  /*04a0*/  CALL.REL.NOINC `($__internal_3_$__cuda_sm3x_div_rn_noftz_f32_slowpath) ;  /* 0x0000001000ec7944 */ /* 0x006fea0003c00000 */
.L_x_103:
[----:B------:R-:W-:Y:S05]  /*04b0*/  BSYNC.RECONVERGENT B3 ;  /* 0x0000000000037941 */ /* 0x000fea0003800200 */
.L_x_102:
[----:B------:R-:W0:Y:S01]  /*04c0*/  MUFU.RCP R4, R19 ;  /* 0x0000001300047308 */ /* 0x000e220000001000 */
[----:B------:R-:W-:Y:S07]  /*04d0*/  BSSY.RECONVERGENT B3, `(.L_x_104) ;  /* 0x000000e000037945 */ /* 0x000fee0003800200 */
[----:B------:R-:W3:Y:S08]  /*04e0*/  FCHK P0, R5, R19 ;  /* 0x0000001305007302 */ /* 0x000ef00000000000 */
[----:B------:R4:W1:Y:S01]  /*04f0*/  F2I.TRUNC.NTZ R28, R0 ;  /* 0x00000000001c7305 */ /* 0x000862000020f100 */
[----:B0-----:R-:W-:-:S04]  /*0500*/  FFMA R7, R4, -R19, 1 ;  /* 0x3f80000004077423 */ /* 0x001fc80000000813 */
[----:B------:R-:W-:-:S04]  /*0510*/  FFMA R23, R4, R7, R4 ;  /* 0x0000000704177223 */ /* 0x000fc80000000004 */
[----:B------:R-:W-:-:S04]  /*0520*/  FFMA R4, R5, R23, RZ ;  /* 0x0000001705047223 */ /* 0x000fc800000000ff */
[----:B------:R-:W-:-:S04]  /*0530*/  FFMA R7, R4, -R19, R5 ;  /* 0x8000001304077223 */ /* 0x000fc80000000005 */
[----:B----4-:R-:W-:Y:S01]  /*0540*/  FFMA R0, R23, R7, R4 ;  /* 0x0000000717007223 */ /* 0x010fe20000000004 */
[----:B-1-3--:R-:W-:Y:S06]  /*0550*/  @!P0 BRA `(.L_x_105) ;  /* 0x0000000000148947 */ /* 0x00afec0003800000 */
[----:B------:R-:W0:Y:S01]  /*0560*/  LDCU UR5, c[0x0][0x3c0] ;  /* 0x00007800ff0577ac */ /* 0x000e220008000800 */
[----:B------:R-:W-:Y:S02]  /*0570*/  MOV R27, R5 ;  /* 0x00000005001b7202 */ /* 0x000fe40000000f00 */
[----:B------:R-:W-:Y:S02]  /*0580*/  MOV R4, 0x5b0 ;  /* 0x000005b000047802 */ /* 0x000fe40000000f00 */
[----:B0-----:R-:W-:-:S07]  /*0590*/  MOV R0, UR5 ;  /* 0x0000000500007c02 */ /* 0x001fce0008000f00 */
[----:B--2---:R-:W-:Y:S05]  /*05a0*/  CALL.REL.NOINC `($__internal_3_$__cuda_sm3x_div_rn_noftz_f32_slowpath) ;  /* 0x0000001000ac7944 */ /* 0x004fea0003c00000 */
.L_x_105:
[----:B------:R-:W-:Y:S05]  /*05b0*/  BSYNC.RECONVERGENT B3 ;  /* 0x0000000000037941 */ /* 0x000fea0003800200 */
.L_x_104:
[----:B------:R-:W0:Y:S01]  /*05c0*/  MUFU.RCP R4, R19 ;  /* 0x0000001300047308 */ /* 0x000e220000001000 */
[----:B------:R-:W-:Y:S07]  /*05d0*/  BSSY.RECONVERGENT B3, `(.L_x_106) ;  /* 0x000000e000037945 */ /* 0x000fee0003800200 */
[----:B------:R-:W1:Y:S08]  /*05e0*/  FCHK P0, R6, R19 ;  /* 0x0000001306007302 */ /* 0x000e700000000000 */
[----:B------:R3:W4:Y:S01]  /*05f0*/  F2I.TRUNC.NTZ R5, R0 ;  /* 0x0000000000057305 */ /* 0x000722000020f100 */
[----:B0-----:R-:W-:-:S04]  /*0600*/  FFMA R7, R4, -R19, 1 ;  /* 0x3f80000004077423 */ /* 0x001fc80000000813 */
[----:B------:R-:W-:-:S04]  /*0610*/  FFMA R22, R4, R7, R4 ;  /* 0x0000000704167223 */ /* 0x000fc80000000004 */
[----:B------:R-:W-:-:S04]  /*0620*/  FFMA R7, R6, R22, RZ ;  /* 0x0000001606077223 */ /* 0x000fc800000000ff */
[----:B------:R-:W-:-:S04]  /*0630*/  FFMA R4, R7, -R19, R6 ;  /* 0x8000001307047223 */ /* 0x000fc80000000006 */
[----:B---3--:R-:W-:Y:S01]  /*0640*/  FFMA R0, R22, R4, R7 ;  /* 0x0000000416007223 */ /* 0x008fe20000000007 */
[----:B-1--4-:R-:W-:Y:S06]  /*0650*/  @!P0 BRA `(.L_x_107) ;  /* 0x0000000000148947 */ /* 0x012fec0003800000 */
[----:B------:R-:W0:Y:S01]  /*0660*/  LDCU UR5, c[0x0][0x3c0] ;  /* 0x00007800ff0577ac */ /* 0x000e220008000800 */
[----:B------:R-:W-:Y:S02]  /*0670*/  MOV R27, R6 ;  /* 0x00000006001b7202 */ /* 0x000fe40000000f00 */
[----:B------:R-:W-:Y:S01]  /*0680*/  MOV R4, 0x6b0 ;  /* 0x000006b000047802 */ /* 0x000fe20000000f00 */
[----:B0-----:R-:W-:-:S07]  /*0690*/  IMAD.U32 R0, RZ, RZ, UR5 ;  /* 0x00000005ff007e24 */ /* 0x001fce000f8e00ff */
[----:B--2---:R-:W-:Y:S05]  /*06a0*/  CALL.REL.NOINC `($__internal_3_$__cuda_sm3x_div_rn_noftz_f32_slowpath) ;  /* 0x00000010006c7944 */ /* 0x004fea0003c00000 */
.L_x_107:
[----:B------:R-:W-:Y:S05]  /*06b0*/  BSYNC.RECONVERGENT B3 ;  /* 0x0000000000037941 */ /* 0x000fea0003800200 */
.L_x_106:
[----:B------:R-:W0:Y:S02]  /*06c0*/  F2I.TRUNC.NTZ R0, R0 ;  /* 0x0000000000007305 */ /* 0x000e24000020f100 */
[----:B0-----:R-:W-:-:S04]  /*06d0*/  IMAD R5, R0, UR4, R5 ;  /* 0x0000000400057c24 */ /* 0x001fc8000f8e0205 */
[----:B------:R-:W-:-:S04]  /*06e0*/  IMAD R23, R5, UR4, R28 ;  /* 0x0000000405177c24 */ /* 0x000fc8000f8e021c */
[C---:B------:R-:W-:Y:S01]  /*06f0*/  IMAD.WIDE R4, R23.reuse, 0x4, R2 ;  /* 0x0000000417047825 */ /* 0x040fe200078e0202 */
[----:B------:R0:W-:Y:S04]  /*0700*/  STG.E desc[UR8][R14.64], R23 ;  /* 0x000000170e007986 */ /* 0x0001e8000c101908 */
[----:B------:R-:W3:Y:S02]  /*0710*/  LDG.E R6, desc[UR8][R4.64] ;  /* 0x0000000804067981 */ /* 0x000ee4000c1e1900 */
[----:B---3--:R-:W-:Y:S01]  /*0720*/  IADD3 R25, PT, PT, R6, 0x1, RZ ;  /* 0x0000000106197810 */ /* 0x008fe20007ffe0ff */
[----:B--2---:R-:W-:-:S04]  /*0730*/  IMAD.WIDE R6, R23, 0x4, R8 ;  /* 0x0000000417067825 */ /* 0x004fc800078e0208 */
[----:B------:R0:W-:Y:S04]  /*0740*/  STG.E desc[UR8][R4.64], R25 ;  /* 0x0000001904007986 */ /* 0x0001e8000c101908 */
[----:B------:R-:W2:Y:S01]  /*0750*/  LDG.E R22, desc[UR8][R6.64] ;  /* 0x0000000806167981 */ /* 0x000ea2000c1e1900 */
[----:B------:R-:W-:Y:S02]  /*0760*/  IADD3 R18, PT, PT, R18, 0x1, RZ ;  /* 0x0000000112127810 */ /* 0x000fe40007ffe0ff */
[----:B------:R-:W-:Y:S02]  /*0770*/  IADD3 R17, PT, PT, R17, 0x1, RZ ;  /* 0x0000000111117810 */ /* 0x000fe40007ffe0ff */
[----:B------:R-:W-:Y:S02]  /*0780*/  ISETP.NE.AND P0, PT, R18, RZ, PT ;  /* 0x000000ff1200720c */ /* 0x000fe40003f05270 */
[----:B--2---:R-:W-:-:S05]  /*0790*/  IADD3 R27, PT, PT, R22, 0x1, RZ ;  /* 0x00000001161b7810 */ /* 0x004fca0007ffe0ff */
[----:B------:R0:W-:Y:S06]  /*07a0*/  STG.E desc[UR8][R6.64], R27 ;  /* 0x0000001b06007986 */ /* 0x0001ec000c101908 */
[----:B------:R-:W-:Y:S05]  /*07b0*/  @P0 BRA `(.L_x_108) ;  /* 0xfffffff800f80947 */ /* 0x000fea000383ffff */
.L_x_101:
[----:B------:R-:W-:Y:S05]  /*07c0*/  BSYNC.RECONVERGENT B2 ;  /* 0x0000000000027941 */ /* 0x000fea0003800200 */
.L_x_100:
[----:B------:R-:W-:-:S04]  /*07d0*/  IADD3 R20, PT, PT, R21, -R20, RZ ;  /* 0x8000001415147210 */ /* 0x000fc80007ffe0ff */
[----:B------:R-:W-:-:S13]  /*07e0*/  ISETP.GT.U32.AND P0, PT, R20, -0x4, PT ;  /* 0xfffffffc1400780c */ /* 0x000fda0003f04070 */
[----:B------:R-:W-:Y:S05]  /*07f0*/  @P0 EXIT ;  /* 0x000000000000094d */ /* 0x000fea0003800000 */
[----:B------:R-:W1:Y:S01]  /*0800*/  LDC R3, c[0x0][0x3c0] ;  /* 0x0000f000ff037b82 */ /* 0x000e620000000800 */
[----:B------:R-:W2:Y:S01]  /*0810*/  LDCU.64 UR6, c[0x0][0x3a8] ;  /* 0x00007500ff0677ac */ /* 0x000ea20008000a00 */
[----:B------:R-:W3:Y:S06]  /*0820*/  LDCU.64 UR4, c[0x0][0x398] ;  /* 0x00007300ff0477ac */ /* 0x000eec0008000a00 */
[----:B------:R-:W4:Y:S01]  /*0830*/  LDC.64 R10, c[0x0][0x390] ;  /* 0x0000e400ff0a7b82 */ /* 0x000f220000000a00 */
[----:B------:R-:W0:Y:S07]  /*0840*/  LDCU UR11, c[0x0][0x3bc] ;  /* 0x00007780ff0b77ac */ /* 0x000e2e0008000800 */
[----:B------:R-:W0:Y:S01]  /*0850*/  LDC.64 R8, c[0x0][0x388] ;  /* 0x0000e200ff087b82 */ /* 0x000e220000000a00 */
[----:B--2---:R-:W-:-:S02]  /*0860*/  UIADD3 UR6, UP0, UPT, UR6, 0x20, URZ ;  /* 0x0000002006067890 */ /* 0x004fc4000ff1e0ff */
[----:B---3--:R-:W-:Y:S02]  /*0870*/  UIADD3 UR4, UP1, UPT, UR4, 0x8, URZ ;  /* 0x0000000804047890 */ /* 0x008fe4000ff3e0ff */
[----:B------:R-:W-:Y:S02]  /*0880*/  UIADD3.X UR7, UPT, UPT, URZ, UR7, URZ, UP0, !UPT ;  /* 0x00000007ff077290 */ /* 0x000fe400087fe4ff */
[----:B------:R-:W-:-:S12]  /*0890*/  UIADD3.X UR5, UPT, UPT, URZ, UR5, URZ, UP1, !UPT ;  /* 0x00000005ff057290 */ /* 0x000fd80008ffe4ff */
.L_x_133:
[----:B0-2---:R-:W-:Y:S01]  /*08a0*/  MOV R15, UR7 ;  /* 0x00000007000f7c02 */ /* 0x005fe20008000f00 */
[----:B------:R-:W-:-:S04]  /*08b0*/  IMAD.U32 R14, RZ, RZ, UR6 ;  /* 0x00000006ff0e7e24 */ /* 0x000fc8000f8e00ff */
[----:B------:R-:W-:-:S05]  /*08c0*/  IMAD.WIDE R14, R17, 0x10, R14 ;  /* 0x00000010110e7825 */ /* 0x000fca00078e020e */
[----:B------:R-:W2:Y:S01]  /*08d0*/  LDG.E.128 R4, desc[UR8][R14.64+-0x20] ;  /* 0xffffe0080e047981 */ /* 0x000ea2000c1e1d00 */
[----:B-1----:R-:W0:Y:S01]  /*08e0*/  MUFU.RCP R0, R3 ;  /* 0x0000000300007308 */ /* 0x002e220000001000 */
[----:B------:R-:W-:Y:S01]  /*08f0*/  MOV R12, UR4 ;  /* 0x00000004000c7c02 */ /* 0x000fe20008000f00 */
[----:B------:R-:W-:Y:S01]  /*0900*/  BSSY.RECONVERGENT B2, `(.L_x_109) ;  /* 0x0000010000027945 */ /* 0x000fe20003800200 */
[----:B------:R-:W-:-:S03]  /*0910*/  MOV R13, UR5 ;  /* 0x00000005000d7c02 */ /* 0x000fc60008000f00 */
[----:B------:R-:W-:-:S04]  /*0920*/  IMAD.WIDE R12, R17, 0x4, R12 ;  /* 0x00000004110c7825 */ /* 0x000fc800078e020c */
[----:B0-----:R-:W-:-:S04]  /*0930*/  FFMA R19, R0, -R3, 1 ;  /* 0x3f80000000137423 */ /* 0x001fc80000000803 */
[----:B------:R-:W-:Y:S01]  /*0940*/  FFMA R19, R0, R19, R0 ;  /* 0x0000001300137223 */ /* 0x000fe20000000000 */
[----:B--2---:R-:W0:Y:S03]  /*0950*/  FCHK P0, R4, R3 ;  /* 0x0000000304007302 */ /* 0x004e260000000000 */
        /* <DEDUP_REMOVED lines=8> */
[----:B----4-:R-:W-:Y:S05]  /*09e0*/  CALL.REL.NOINC `($__internal_3_$__cuda_sm3x_div_rn_noftz_f32_slowpath) ;  /* 0x0000000c009c7944 */ /* 0x010fea0003c00000 */
[----:B------:R-:W-:-:S07]  /*09f0*/  IMAD.MOV.U32 R2, RZ, RZ, R0 ;  /* 0x000000ffff027224 */ /* 0x000fce00078e0000 */
.L_x_110:
[----:B------:R-:W-:Y:S05]  /*0a00*/  BSYNC.RECONVERGENT B2 ;  /* 0x0000000000027941 */ /* 0x000fea0003800200 */
.L_x_109:
[----:B------:R-:W0:Y:S01]  /*0a10*/  MUFU.RCP R0, R3 ;  /* 0x0000000300007308 */ /* 0x000e220000001000 */
[----:B------:R-:W-:Y:S07]  /*0a20*/  BSSY.RECONVERGENT B2, `(.L_x_111) ;  /* 0x000000e000027945 */ /* 0x000fee0003800200 */
[----:B------:R-:W1:Y:S08]  /*0a30*/  FCHK P0, R5, R3 ;  /* 0x0000000305007302 */ /* 0x000e700000000000 */
[----:B------:R-:W2:Y:S01]  /*0a40*/  F2I.TRUNC.NTZ R2, R2 ;  /* 0x0000000200027305 */ /* 0x000ea2000020f100 */
[----:B0-----:R-:W-:-:S04]  /*0a50*/  FFMA R7, R0, -R3, 1 ;  /* 0x3f80000000077423 */ /* 0x001fc80000000803 */
[----:B------:R-:W-:-:S04]  /*0a60*/  FFMA R0, R0, R7, R0 ;  /* 0x0000000700007223 */ /* 0x000fc80000000000 */
[----:B------:R-:W-:-:S04]  /*0a70*/  FFMA R4, R0, R5, RZ ;  /* 0x0000000500047223 */ /* 0x000fc800000000ff */
[----:B------:R-:W-:-:S04]  /*0a80*/  FFMA R7, R4, -R3, R5 ;  /* 0x8000000304077223 */ /* 0x000fc80000000005 */
[----:B------:R-:W-:Y:S01]  /*0a90*/  FFMA R0, R0, R7, R4 ;  /* 0x0000000700007223 */ /* 0x000fe20000000004 */
[----:B-12---:R-:W-:Y:S06]  /*0aa0*/  @!P0 BRA `(.L_x_112) ;  /* 0x0000000000148947 */ /* 0x006fec0003800000 */
[----:B------:R-:W0:Y:S01]  /*0ab0*/  LDCU UR10, c[0x0][0x3c0] ;  /* 0x00007800ff0a77ac */ /* 0x000e220008000800 */
[----:B------:R-:W-:Y:S02]  /*0ac0*/  MOV R27, R5 ;  /* 0x00000005001b7202 */ /* 0x000fe40000000f00 */
[----:B------:R-:W-:Y:S02]  /*0ad0*/  MOV R4, 0xb00 ;  /* 0x00000b0000047802 */ /* 0x000fe40000000f00 */
[----:B0-----:R-:W-:-:S07]  /*0ae0*/  MOV R0, UR10 ;  /* 0x0000000a00007c02 */ /* 0x001fce0008000f00 */
[----:B----4-:R-:W-:Y:S05]  /*0af0*/  CALL.REL.NOINC `($__internal_3_$__cuda_sm3x_div_rn_noftz_f32_slowpath) ;  /* 0x0000000c00587944 */ /* 0x010fea0003c00000 */
.L_x_112:
[----:B------:R-:W-:Y:S05]  /*0b00*/  BSYNC.RECONVERGENT B2 ;  /* 0x0000000000027941 */ /* 0x000fea0003800200 */
.L_x_111:
[----:B------:R-:W0:Y:S01]  /*0b10*/  MUFU.RCP R4, R3 ;  /* 0x0000000300047308 */ /* 0x000e220000001000 */
[----:B------:R-:W-:Y:S07]  /*0b20*/  BSSY.RECONVERGENT B2, `(.L_x_113) ;  /* 0x000000e000027945 */ /* 0x000fee0003800200 */
[----:B------:R-:W1:Y:S08]  /*0b30*/  FCHK P0, R6, R3 ;  /* 0x0000000306007302 */ /* 0x000e700000000000 */
[----:B------:R2:W3:Y:S01]  /*0b40*/  F2I.TRUNC.NTZ R5, R0 ;  /* 0x0000000000057305 */ /* 0x0004e2000020f100 */
[----:B0-----:R-:W-:-:S04]  /*0b50*/  FFMA R7, R4, -R3, 1 ;  /* 0x3f80000004077423 */ /* 0x001fc80000000803 */
[----:B------:R-:W-:-:S04]  /*0b60*/  FFMA R7, R4, R7, R4 ;  /* 0x0000000704077223 */ /* 0x000fc80000000004 */
[----:B------:R-:W-:-:S04]  /*0b70*/  FFMA R19, R7, R6, RZ ;  /* 0x0000000607137223 */ /* 0x000fc800000000ff */
[----:B------:R-:W-:-:S04]  /*0b80*/  FFMA R4, R19, -R3, R6 ;  /* 0x8000000313047223 */ /* 0x000fc80000000006 */
[----:B--2---:R-:W-:Y:S01]  /*0b90*/  FFMA R0, R7, R4, R19 ;  /* 0x0000000407007223 */ /* 0x004fe20000000013 */
[----:B-1-3--:R-:W-:Y:S06]  /*0ba0*/  @!P0 BRA `(.L_x_114) ;  /* 0x0000000000148947 */ /* 0x00afec0003800000 */
[----:B------:R-:W0:Y:S01]  /*0bb0*/  LDCU UR10, c[0x0][0x3c0] ;  /* 0x00007800ff0a77ac */ /* 0x000e220008000800 */
[----:B------:R-:W-:Y:S02]  /*0bc0*/  MOV R27, R6 ;  /* 0x00000006001b7202 */ /* 0x000fe40000000f00 */
[----:B------:R-:W-:Y:S02]  /*0bd0*/  MOV R4, 0xc00 ;  /* 0x00000c0000047802 */ /* 0x000fe40000000f00 */
[----:B0-----:R-:W-:-:S07]  /*0be0*/  MOV R0, UR10 ;  /* 0x0000000a00007c02 */ /* 0x001fce0008000f00 */
[----:B----4-:R-:W-:Y:S05]  /*0bf0*/  CALL.REL.NOINC `($__internal_3_$__cuda_sm3x_div_rn_noftz_f32_slowpath) ;  /* 0x0000000c00187944 */ /* 0x010fea0003c00000 */
.L_x_114:
[----:B------:R-:W-:Y:S05]  /*0c00*/  BSYNC.RECONVERGENT B2 ;  /* 0x0000000000027941 */ /* 0x000fea0003800200 */
.L_x_113:
[----:B------:R-:W0:Y:S02]  /*0c10*/  F2I.TRUNC.NTZ R0, R0 ;  /* 0x0000000000007305 */ /* 0x000e24000020f100 */
[----:B0-----:R-:W-:-:S04]  /*0c20*/  IMAD R5, R0, UR11, R5 ;  /* 0x0000000b00057c24 */ /* 0x001fc8000f8e0205 */
[----:B------:R-:W-:-:S04]  /*0c30*/  IMAD R19, R5, UR11, R2 ;  /* 0x0000000b05137c24 */ /* 0x000fc8000f8e0202 */
[C---:B----4-:R-:W-:Y:S01]  /*0c40*/  IMAD.WIDE R4, R19.reuse, 0x4, R10 ;  /* 0x0000000413047825 */ /* 0x050fe200078e020a */
[----:B------:R0:W-:Y:S04]  /*0c50*/  STG.E desc[UR8][R12.64+-0x8], R19 ;  /* 0xfffff8130c007986 */ /* 0x0001e8000c101908 */
[----:B------:R-:W2:Y:S01]  /*0c60*/  LDG.E R2, desc[UR8][R4.64] ;  /* 0x0000000804027981 */ /* 0x000ea2000c1e1900 */
[----:B------:R-:W-:Y:S01]  /*0c70*/  IMAD.WIDE R6, R19, 0x4, R8 ;  /* 0x0000000413067825 */ /* 0x000fe200078e0208 */
[----:B--2---:R-:W-:-:S05]  /*0c80*/  IADD3 R21, PT, PT, R2, 0x1, RZ ;  /* 0x0000000102157810 */ /* 0x004fca0007ffe0ff */
[----:B------:R1:W-:Y:S04]  /*0c90*/  STG.E desc[UR8][R4.64], R21 ;  /* 0x0000001504007986 */ /* 0x0003e8000c101908 */
[----:B------:R-:W2:Y:S01]  /*0ca0*/  LDG.E R2, desc[UR8][R6.64] ;  /* 0x0000000806027981 */ /* 0x000ea2000c1e1900 */
[----:B------:R-:W3:Y:S01]  /*0cb0*/  MUFU.RCP R0, R3 ;  /* 0x0000000300007308 */ /* 0x000ee20000001000 */
[----:B--2---:R-:W-:-:S05]  /*0cc0*/  VIADD R23, R2, 0x1 ;  /* 0x0000000102177836 */ /* 0x004fca0000000000 */
[----:B------:R1:W-:Y:S04]  /*0cd0*/  STG.E desc[UR8][R6.64], R23 ;  /* 0x0000001706007986 */ /* 0x0003e8000c101908 */
[----:B------:R-:W2:Y:S01]  /*0ce0*/  LDG.E R27, desc[UR8][R14.64+-0x10] ;  /* 0xfffff0080e1b7981 */ /* 0x000ea2000c1e1900 */
[C---:B---3--:R-:W-:Y:S01]  /*0cf0*/  FFMA R25, R0.reuse, -R3, 1 ;  /* 0x3f80000000197423 */ /* 0x048fe20000000803 */
[----:B------:R-:W-:Y:S03]  /*0d00*/  BSSY.RECONVERGENT B2, `(.L_x_115) ;  /* 0x000000b000027945 */ /* 0x000fe60003800200 */
[----:B------:R-:W-:Y:S01]  /*0d10*/  FFMA R0, R0, R25, R0 ;  /* 0x0000001900007223 */ /* 0x000fe20000000000 */
[----:B--2---:R-:W2:Y:S03]  /*0d20*/  FCHK P0, R27, R3 ;  /* 0x000000031b007302 */ /* 0x004ea60000000000 */
[----:B------:R-:W-:-:S04]  /*0d30*/  FFMA R2, R0, R27, RZ ;  /* 0x0000001b00027223 */ /* 0x000fc800000000ff */
[----:B0-----:R-:W-:-:S04]  /*0d40*/  FFMA R19, R2, -R3, R27 ;  /* 0x8000000302137223 */ /* 0x001fc8000000001b */
[----:B------:R-:W-:Y:S01]  /*0d50*/  FFMA R0, R0, R19, R2 ;  /* 0x0000001300007223 */ /* 0x000fe20000000002 */
[----:B-12---:R-:W-:Y:S06]  /*0d60*/  @!P0 BRA `(.L_x_116) ;  /* 0x0000000000108947 */ /* 0x006fec0003800000 */
[----:B------:R-:W0:Y:S01]  /*0d70*/  LDCU UR10, c[0x0][0x3c0] ;  /* 0x00007800ff0a77ac */ /* 0x000e220008000800 */
[----:B------:R-:W-:Y:S02]  /*0d80*/  MOV R4, 0xdb0 ;  /* 0x00000db000047802 */ /* 0x000fe40000000f00 */
[----:B0-----:R-:W-:-:S07]  /*0d90*/  MOV R0, UR10 ;  /* 0x0000000a00007c02 */ /* 0x001fce0008000f00 */
[----:B------:R-:W-:Y:S05]  /*0da0*/  CALL.REL.NOINC `($__internal_3_$__cuda_sm3x_div_rn_noftz_f32_slowpath) ;  /* 0x0000000800ac7944 */ /* 0x000fea0003c00000 */
.L_x_116:
[----:B------:R-:W-:Y:S05]  /*0db0*/  BSYNC.RECONVERGENT B2 ;  /* 0x0000000000027941 */ /* 0x000fea0003800200 */
.L_x_115:
[----:B------:R-:W2:Y:S01]  /*0dc0*/  LDG.E R27, desc[UR8][R14.64+-0xc] ;  /* 0xfffff4080e1b7981 */ /* 0x000ea2000c1e1900 */
[----:B------:R-:W0:Y:S01]  /*0dd0*/  MUFU.RCP R2, R3 ;  /* 0x0000000300027308 */ /* 0x000e220000001000 */
[----:B------:R-:W-:Y:S07]  /*0de0*/  BSSY.RECONVERGENT B2, `(.L_x_117) ;  /* 0x000000e000027945 */ /* 0x000fee0003800200 */
[----:B------:R1:W-:Y:S01]  /*0df0*/  F2I.TRUNC.NTZ R5, R0 ;  /* 0x0000000000057305 */ /* 0x0003e2000020f100 */
[----:B0-----:R-:W-:-:S04]  /*0e00*/  FFMA R7, R2, -R3, 1 ;  /* 0x3f80000002077423 */ /* 0x001fc80000000803 */
[----:B-1----:R-:W-:-:S03]  /*0e10*/  FFMA R0, R2, R7, R2 ;  /* 0x0000000702007223 */ /* 0x002fc60000000002 */
[----:B--2---:R-:W0:Y:S01]  /*0e20*/  FCHK P0, R27, R3 ;  /* 0x000000031b007302 */ /* 0x004e220000000000 */
[----:B------:R-:W-:-:S04]  /*0e30*/  FFMA R2, R0, R27, RZ ;  /* 0x0000001b00027223 */ /* 0x000fc800000000ff */
[----:B------:R-:W-:-:S04]  /*0e40*/  FFMA R7, R2, -R3, R27 ;  /* 0x8000000302077223 */ /* 0x000fc8000000001b */
[----:B------:R-:W-:Y:S01]  /*0e50*/  FFMA R2, R0, R7, R2 ;  /* 0x0000000700027223 */ /* 0x000fe20000000002 */
[----:B0-----:R-:W-:Y:S06]  /*0e60*/  @!P0 BRA `(.L_x_118) ;  /* 0x0000000000148947 */ /* 0x001fec0003800000 */
[----:B------:R-:W0:Y:S01]  /*0e70*/  LDCU UR10, c[0x0][0x3c0] ;  /* 0x00007800ff0a77ac */ /* 0x000e220008000800 */
[----:B------:R-:W-:Y:S02]  /*0e80*/  MOV R4, 0xeb0 ;  /* 0x00000eb000047802 */ /* 0x000fe40000000f00 */
[----:B0-----:R-:W-:-:S07]  /*0e90*/  MOV R0, UR10 ;  /* 0x0000000a00007c02 */ /* 0x001fce0008000f00 */
[----:B------:R-:W-:Y:S05]  /*0ea0*/  CALL.REL.NOINC `($__internal_3_$__cuda_sm3x_div_rn_noftz_f32_slowpath) ;  /* 0x00000008006c7944 */ /* 0x000fea0003c00000 */
[----:B------:R-:W-:-:S07]  /*0eb0*/  MOV R2, R0 ;  /* 0x0000000000027202 */ /* 0x000fce0000000f00 */
.L_x_118:
[----:B------:R-:W-:Y:S05]  /*0ec0*/  BSYNC.RECONVERGENT B2 ;  /* 0x0000000000027941 */ /* 0x000fea0003800200 */
.L_x_117:
[----:B------:R-:W2:Y:S01]  /*0ed0*/  LDG.E R27, desc[UR8][R14.64+-0x8] ;  /* 0xfffff8080e1b7981 */ /* 0x000ea2000c1e1900 */
[----:B------:R-:W0:Y:S01]  /*0ee0*/  MUFU.RCP R0, R3 ;  /* 0x0000000300007308 */ /* 0x000e220000001000 */
[----:B------:R-:W-:Y:S07]  /*0ef0*/  BSSY.RECONVERGENT B2, `(.L_x_119) ;  /* 0x000000d000027945 */ /* 0x000fee0003800200 */
[----:B------:R-:W-:Y:S01]  /*0f00*/  F2I.TRUNC.NTZ R2, R2 ;  /* 0x0000000200027305 */ /* 0x000fe2000020f100 */
[----:B0-----:R-:W-:-:S04]  /*0f10*/  FFMA R7, R0, -R3, 1 ;  /* 0x3f80000000077423 */ /* 0x001fc80000000803 */
[----:B------:R-:W-:-:S03]  /*0f20*/  FFMA R0, R0, R7, R0 ;  /* 0x0000000700007223 */ /* 0x000fc60000000000 */
        /* <DEDUP_REMOVED lines=9> */
.L_x_120:
[----:B------:R-:W-:Y:S05]  /*0fc0*/  BSYNC.RECONVERGENT B2 ;  /* 0x0000000000027941 */ /* 0x000fea0003800200 */
.L_x_119:
[----:B------:R-:W0:Y:S02]  /*0fd0*/  F2I.TRUNC.NTZ R7, R0 ;  /* 0x0000000000077305 */ /* 0x000e24000020f100 */
[----:B0-----:R-:W-:-:S04]  /*0fe0*/  IMAD R2, R7, UR11, R2 ;  /* 0x0000000b07027c24 */ /* 0x001fc8000f8e0202 */
[----:B------:R-:W-:-:S04]  /*0ff0*/  IMAD R19, R2, UR11, R5 ;  /* 0x0000000b02137c24 */ /* 0x000fc8000f8e0205 */
[C---:B------:R-:W-:Y:S01]  /*1000*/  IMAD.WIDE R4, R19.reuse, 0x4, R10 ;  /* 0x0000000413047825 */ /* 0x040fe200078e020a */
        /* <DEDUP_REMOVED lines=22> */
.L_x_122:
[----:B------:R-:W-:Y:S05]  /*1170*/  BSYNC.RECONVERGENT B2 ;  /* 0x0000000000027941 */ /* 0x000fea0003800200 */
.L_x_121:
        /* <DEDUP_REMOVED lines=16> */
.L_x_124:
[----:B------:R-:W-:Y:S05]  /*1280*/  BSYNC.RECONVERGENT B2 ;  /* 0x0000000000027941 */ /* 0x000fea0003800200 */
.L_x_123:
        /* <DEDUP_REMOVED lines=15> */
.L_x_126:
[----:B------:R-:W-:Y:S05]  /*1380*/  BSYNC.RECONVERGENT B2 ;  /* 0x0000000000027941 */ /* 0x000fea0003800200 */
.L_x_125:
        /* <DEDUP_REMOVED lines=26> */
[----:B------:R-:W-:-:S07]  /*1530*/  MOV R2, R0 ;  /* 0x0000000000027202 */ /* 0x000fce0000000f00 */
.L_x_128:
[----:B------:R-:W-:Y:S05]  /*1540*/  BSYNC.RECONVERGENT B2 ;  /* 0x0000000000027941 */ /* 0x000fea0003800200 */
.L_x_127:
        /* <DEDUP_REMOVED lines=16> */
.L_x_130:
[----:B------:R-:W-:Y:S05]  /*1650*/  BSYNC.RECONVERGENT B2 ;  /* 0x0000000000027941 */ /* 0x000fea0003800200 */
.L_x_129:
        /* <DEDUP_REMOVED lines=15> */
.L_x_132:
[----:B------:R-:W-:Y:S05]  /*1750*/  BSYNC.RECONVERGENT B2 ;  /* 0x0000000000027941 */ /* 0x000fea0003800200 */
.L_x_131:
[----:B------:R-:W0:Y:S02]  /*1760*/  F2I.TRUNC.NTZ R0, R0 ;  /* 0x0000000000007305 */ /* 0x000e24000020f100 */
[----:B0-----:R-:W-:-:S04]  /*1770*/  IMAD R5, R0, UR11, R5 ;  /* 0x0000000b00057c24 */ /* 0x001fc8000f8e0205 */
[----:B------:R-:W-:-:S04]  /*1780*/  IMAD R15, R5, UR11, R2 ;  /* 0x0000000b050f7c24 */ /* 0x000fc8000f8e0202 */
[C---:B------:R-:W-:Y:S01]  /*1790*/  IMAD.WIDE R4, R15.reuse, 0x4, R10 ;  /* 0x000000040f047825 */ /* 0x040fe200078e020a */
[----:B------:R2:W-:Y:S04]  /*17a0*/  STG.E desc[UR8][R12.64+0x4], R15 ;  /* 0x0000040f0c007986 */ /* 0x0005e8000c101908 */
[----:B------:R-:W3:Y:S01]  /*17b0*/  LDG.E R2, desc[UR8][R4.64] ;  /* 0x0000000804027981 */ /* 0x000ee2000c1e1900 */
[----:B------:R-:W-:Y:S01]  /*17c0*/  IMAD.WIDE R6, R15, 0x4, R8 ;  /* 0x000000040f067825 */ /* 0x000fe200078e0208 */
[----:B---3--:R-:W-:-:S05]  /*17d0*/  IADD3 R19, PT, PT, R2, 0x1, RZ ;  /* 0x0000000102137810 */ /* 0x008fca0007ffe0ff */
[----:B------:R2:W-:Y:S04]  /*17e0*/  STG.E desc[UR8][R4.64], R19 ;  /* 0x0000001304007986 */ /* 0x0005e8000c101908 */
[----:B------:R-:W3:Y:S01]  /*17f0*/  LDG.E R2, desc[UR8][R6.64] ;  /* 0x0000000806027981 */ /* 0x000ee2000c1e1900 */
[----:B------:R-:W-:-:S04]  /*1800*/  IADD3 R17, PT, PT, R17, 0x4, RZ ;  /* 0x0000000411117810 */ /* 0x000fc80007ffe0ff */
[----:B------:R-:W-:Y:S01]  /*1810*/  ISETP.GE.AND P0, PT, R17, R16, PT ;  /* 0x000000101100720c */ /* 0x000fe20003f06270 */
[----:B---3--:R-:W-:-:S05]  /*1820*/  VIADD R21, R2, 0x1 ;  /* 0x0000000102157836 */ /* 0x008fca0000000000 */
[----:B------:R2:W-:Y:S07]  /*1830*/  STG.E desc[UR8][R6.64], R21 ;  /* 0x0000001506007986 */ /* 0x0005ee000c101908 */
[----:B------:R-:W-:Y:S05]  /*1840*/  @!P0 BRA `(.L_x_133) ;  /* 0xfffffff000148947 */ /* 0x000fea000383ffff */
[----:B------:R-:W-:Y:S05]  /*1850*/  EXIT ;  /* 0x000000000000794d */ /* 0x000fea0003800000 */
        .weak           $__internal_3_$__cuda_sm3x_div_rn_noftz_f32_slowpath
        .type           $__internal_3_$__cuda_sm3x_div_rn_noftz_f32_slowpath,@function
        .size           $__internal_3_$__cuda_sm3x_div_rn_noftz_f32_slowpath,(.L_x_168 - $__internal_3_$__cuda_sm3x_div_rn_noftz_f32_slowpath)
$__internal_3_$__cuda_sm3x_div_rn_noftz_f32_slowpath:
[----:B------:R-:W-:Y:S01]  /*1860*/  SHF.R.U32.HI R7, RZ, 0x17, R0 ;  /* 0x00000017ff077819 */ /* 0x000fe20000011600 */
[----:B------:R-:W-:Y:S01]  /*1870*/  BSSY.RECONVERGENT B0, `(.L_x_134) ;  /* 0x0000064000007945 */ /* 0x000fe20003800200 */
[----:B------:R-:W-:Y:S02]  /*1880*/  SHF.R.U32.HI R24, RZ, 0x17, R27 ;  /* 0x00000017ff187819 */ /* 0x000fe4000001161b */
[----:B------:R-:W-:Y:S02]  /*1890*/  LOP3.LUT R7, R7, 0xff, RZ, 0xc0, !PT ;  /* 0x000000ff07077812 */ /* 0x000fe400078ec0ff */
[----:B------:R-:W-:Y:S02]  /*18a0*/  LOP3.LUT R24, R24, 0xff, RZ, 0xc0, !PT ;  /* 0x000000ff18187812 */ /* 0x000fe400078ec0ff */
[----:B------:R-:W-:Y:S02]  /*18b0*/  IADD3 R22, PT, PT, R7, -0x1, RZ ;  /* 0xffffffff07167810 */ /* 0x000fe40007ffe0ff */
[----:B------:R-:W-:-:S02]  /*18c0*/  IADD3 R23, PT, PT, R24, -0x1, RZ ;  /* 0xffffffff18177810 */ /* 0x000fc40007ffe0ff */
        /* <DEDUP_REMOVED lines=21> */
[----:B------:R-:W-:Y:S02]  /*1a20*/  ISETP.GE.AND P0, PT, R22, RZ, PT ;  /* 0x000000ff1600720c */ /* 0x000fe40003f06270 */
[----:B------:R-:W-:-:S04]  /*1a30*/  IADD3 R22, PT, PT, R7, -0x1, RZ ;  /* 0xffffffff07167810 */ /* 0x000fc80007ffe0ff */
[----:B------:R-:W-:-:S07]  /*1a40*/  ISETP.GE.AND P1, PT, R22, RZ, PT ;  /* 0x000000ff1600720c */ /* 0x000fce0003f26270 */
[----:B------:R-:W-:Y:S01]  /*1a50*/  @P0 IMAD.MOV.U32 R22, RZ, RZ, RZ ;  /* 0x000000ffff160224 */ /* 0x000fe200078e00ff */
[----:B------:R-:W-:Y:S01]  /*1a60*/  @!P0 MOV R22, 0xffffffc0 ;  /* 0xffffffc000168802 */ /* 0x000fe20000000f00 */
[----:B------:R-:W-:-:S04]  /*1a70*/  @!P0 FFMA R27, R27, 1.84467440737095516160e+19, RZ ;  /* 0x5f8000001b1b8823 */ /* 0x000fc800000000ff */
[----:B------:R-:W-:Y:S01]  /*1a80*/  @!P1 FFMA R0, R0, 1.84467440737095516160e+19, RZ ;  /* 0x5f80000000009823 */ /* 0x000fe200000000ff */
[----:B------:R-:W-:-:S07]  /*1a90*/  @!P1 IADD3 R22, PT, PT, R22, 0x40, RZ ;  /* 0x0000004016169810 */ /* 0x000fce0007ffe0ff */
.L_x_135:
[----:B------:R-:W-:Y:S01]  /*1aa0*/  LEA R29, R7, 0xc0800000, 0x17 ;  /* 0xc0800000071d7811 */ /* 0x000fe200078eb8ff */
[----:B------:R-:W-:Y:S01]  /*1ab0*/  BSSY.RECONVERGENT B1, `(.L_x_140) ;  /* 0x0000036000017945 */ /* 0x000fe20003800200 */
[----:B------:R-:W-:Y:S02]  /*1ac0*/  IADD3 R24, PT, PT, R24, -0x7f, RZ ;  /* 0xffffff8118187810 */ /* 0x000fe40007ffe0ff */
[----:B------:R-:W-:-:S04]  /*1ad0*/  IADD3 R29, PT, PT, -R29, R0, RZ ;  /* 0x000000001d1d7210 */ /* 0x000fc80007ffe1ff */
[----:B------:R-:W0:Y:S01]  /*1ae0*/  MUFU.RCP R0, R29 ;  /* 0x0000001d00007308 */ /* 0x000e220000001000 */
[----:B------:R-:W-:-:S04]  /*1af0*/  FADD.FTZ R25, -R29, -RZ ;  /* 0x800000ff1d197221 */ /* 0x000fc80000010100 */
[----:B0-----:R-:W-:-:S04]  /*1b00*/  FFMA R23, R0, R25, 1 ;  /* 0x3f80000000177423 */ /* 0x001fc80000000019 */
[----:B------:R-:W-:Y:S01]  /*1b10*/  FFMA R23, R0, R23, R0 ;  /* 0x0000001700177223 */ /* 0x000fe20000000000 */
[----:B------:R-:W-:-:S04]  /*1b20*/  IMAD R0, R24, -0x800000, R27 ;  /* 0xff80000018007824 */ /* 0x000fc800078e021b */
[----:B------:R-:W-:-:S04]  /*1b30*/  FFMA R26, R0, R23, RZ ;  /* 0x00000017001a7223 */ /* 0x000fc800000000ff */
[----:B------:R-:W-:-:S04]  /*1b40*/  FFMA R27, R25, R26, R0 ;  /* 0x0000001a191b7223 */ /* 0x000fc80000000000 */
[----:B------:R-:W-:Y:S01]  /*1b50*/  FFMA R26, R23, R27, R26 ;  /* 0x0000001b171a7223 */ /* 0x000fe2000000001a */
[----:B------:R-:W-:-:S03]  /*1b60*/  IADD3 R27, PT, PT, R24, 0x7f, -R7 ;  /* 0x0000007f181b7810 */ /* 0x000fc60007ffe807 */
[----:B------:R-:W-:Y:S01]  /*1b70*/  FFMA R25, R25, R26, R0 ;  /* 0x0000001a19197223 */ /* 0x000fe20000000000 */
[----:B------:R-:W-:-:S03]  /*1b80*/  IADD3 R27, PT, PT, R27, R22, RZ ;  /* 0x000000161b1b7210 */ /* 0x000fc60007ffe0ff */
        /* <DEDUP_REMOVED lines=15> */
[CCC-:B------:R-:W-:Y:S01]  /*1c80*/  FFMA.RP R24, R23.reuse, R25.reuse, R26.reuse ;  /* 0x0000001917187223 */ /* 0x1c0fe2000000801a */
[----:B------:R-:W-:Y:S01]  /*1c90*/  FFMA.RM R25, R23, R25, R26 ;  /* 0x0000001917197223 */ /* 0x000fe2000000401a */
[C---:B------:R-:W-:Y:S02]  /*1ca0*/  IADD3 R23, PT, PT, R7.reuse, 0x20, RZ ;  /* 0x0000002007177810 */ /* 0x040fe40007ffe0ff */
[----:B------:R-:W-:Y:S02]  /*1cb0*/  LOP3.LUT R22, R22, 0x7fffff, RZ, 0xc0, !PT ;  /* 0x007fffff16167812 */ /* 0x000fe400078ec0ff */
[C---:B------:R-:W-:Y:S02]  /*1cc0*/  ISETP.NE.AND P2, PT, R7.reuse, RZ, PT ;  /* 0x000000ff0700720c */ /* 0x040fe40003f45270 */
[----:B------:R-:W-:Y:S02]  /*1cd0*/  LOP3.LUT R22, R22, 0x800000, RZ, 0xfc, !PT ;  /* 0x0080000016167812 */ /* 0x000fe400078efcff */
[----:B------:R-:W-:-:S02]  /*1ce0*/  ISETP.NE.AND P1, PT, R7, RZ, PT ;  /* 0x000000ff0700720c */ /* 0x000fc40003f25270 */
[----:B------:R-:W-:Y:S02]  /*1cf0*/  IADD3 R7, PT, PT, -R7, RZ, RZ ;  /* 0x000000ff07077210 */ /* 0x000fe40007ffe1ff */
[----:B------:R-:W-:Y:S02]  /*1d00*/  SHF.L.U32 R23, R22, R23, RZ ;  /* 0x0000001716177219 */ /* 0x000fe400000006ff */
[----:B------:R-:W-:Y:S02]  /*1d10*/  FSETP.NEU.FTZ.AND P0, PT, R24, R25, PT ;  /* 0x000000191800720b */ /* 0x000fe40003f1d000 */
[----:B------:R-:W-:Y:S02]  /*1d20*/  SEL R7, R7, RZ, P2 ;  /* 0x000000ff07077207 */ /* 0x000fe40001000000 */
[----:B------:R-:W-:Y:S02]  /*1d30*/  ISETP.NE.AND P1, PT, R23, RZ, P1 ;  /* 0x000000ff1700720c */ /* 0x000fe40000f25270 */
[----:B------:R-:W-:-:S02]  /*1d40*/  SHF.R.U32.HI R24, RZ, R7, R22 ;  /* 0x00000007ff187219 */ /* 0x000fc40000011616 */
[----:B------:R-:W-:Y:S02]  /*1d50*/  PLOP3.LUT P0, PT, P0, P1, PT, 0xf8, 0x8f ;  /* 0x00000000008f781c */ /* 0x000fe40000703f70 */
[----:B------:R-:W-:Y:S02]  /*1d60*/  SHF.R.U32.HI R22, RZ, 0x1, R24 ;  /* 0x00000001ff167819 */ /* 0x000fe40000011618 */
[----:B------:R-:W-:-:S04]  /*1d70*/  SEL R7, RZ, 0x1, !P0 ;  /* 0x00000001ff077807 */ /* 0x000fc80004000000 */
[----:B------:R-:W-:-:S04]  /*1d80*/  LOP3.LUT R7, R7, 0x1, R22, 0xf8, !PT ;  /* 0x0000000107077812 */ /* 0x000fc800078ef816 */
[----:B------:R-:W-:-:S04]  /*1d90*/  LOP3.LUT R7, R7, R24, RZ, 0xc0, !PT ;  /* 0x0000001807077212 */ /* 0x000fc800078ec0ff */
[----:B------:R-:W-:-:S04]  /*1da0*/  IADD3 R7, PT, PT, R22, R7, RZ ;  /* 0x0000000716077210 */ /* 0x000fc80007ffe0ff */
[----:B------:R-:W-:Y:S01]  /*1db0*/  LOP3.LUT R0, R7, R0, RZ, 0xfc, !PT ;  /* 0x0000000007007212 */ /* 0x000fe200078efcff */
[----:B------:R-:W-:Y:S06]  /*1dc0*/  BRA `(.L_x_143) ;  /* 0x0000000000107947 */ /* 0x000fec0003800000 */
.L_x_142:
[----:B------:R-:W-:-:S04]  /*1dd0*/  LOP3.LUT R0, R0, 0x80000000, RZ, 0xc0, !PT ;  /* 0x8000000000007812 */ /* 0x000fc800078ec0ff */
[----:B------:R-:W-:Y:S01]  /*1de0*/  LOP3.LUT R0, R0, 0x7f800000, RZ, 0xfc, !PT ;  /* 0x7f80000000007812 */ /* 0x000fe200078efcff */
[----:B------:R-:W-:Y:S06]  /*1df0*/  BRA `(.L_x_143) ;  /* 0x0000000000047947 */ /* 0x000fec0003800000 */
.L_x_141:
[----:B------:R-:W-:-:S07]  /*1e00*/  LEA R0, R27, R0, 0x17 ;  /* 0x000000001b007211 */ /* 0x000fce00078eb8ff */
.L_x_143:
[----:B------:R-:W-:Y:S05]  /*1e10*/  BSYNC.RECONVERGENT B1 ;  /* 0x0000000000017941 */ /* 0x000fea0003800200 */
.L_x_140:
[----:B------:R-:W-:Y:S05]  /*1e20*/  BRA `(.L_x_144) ;  /* 0x0000000000207947 */ /* 0x000fea0003800000 */
.L_x_139:
[----:B------:R-:W-:-:S04]  /*1e30*/  LOP3.LUT R0, R0, 0x80000000, R27, 0x48, !PT ;  /* 0x8000000000007812 */ /* 0x000fc800078e481b */
[----:B------:R-:W-:Y:S01]  /*1e40*/  LOP3.LUT R0, R0, 0x7f800000, RZ, 0xfc, !PT ;  /* 0x7f80000000007812 */ /* 0x000fe200078efcff */
[----:B------:R-:W-:Y:S06]  /*1e50*/  BRA `(.L_x_144) ;  /* 0x0000000000147947 */ /* 0x000fec0003800000 */
.L_x_138:
[----:B------:R-:W-:Y:S01]  /*1e60*/  LOP3.LUT R0, R0, 0x80000000, R27, 0x48, !PT ;  /* 0x8000000000007812 */ /* 0x000fe200078e481b */
[----:B------:R-:W-:Y:S06]  /*1e70*/  BRA `(.L_x_144) ;  /* 0x00000000000c7947 */ /* 0x000fec0003800000 */
.L_x_137:
[----:B------:R-:W0:Y:S01]  /*1e80*/  MUFU.RSQ R0, -QNAN ;  /* 0xffc0000000007908 */ /* 0x000e220000001400 */
[----:B------:R-:W-:Y:S05]  /*1e90*/  BRA `(.L_x_144) ;  /* 0x0000000000047947 */ /* 0x000fea0003800000 */
.L_x_136:
[----:B------:R-:W-:-:S07]  /*1ea0*/  FADD.FTZ R0, R27, R0 ;  /* 0x000000001b007221 */ /* 0x000fce0000010000 */
.L_x_144:
[----:B------:R-:W-:Y:S05]  /*1eb0*/  BSYNC.RECONVERGENT B0 ;  /* 0x0000000000007941 */ /* 0x000fea0003800200 */
.L_x_134:
[----:B------:R-:W-:Y:S01]  /*1ec0*/  HFMA2 R23, -RZ, RZ, 0, 0 ;  /* 0x00000000ff177431 */ /* 0x000fe200000001ff */
[----:B------:R-:W-:-:S04]  /*1ed0*/  MOV R22, R4 ;  /* 0x0000000400167202 */ /* 0x000fc80000000f00 */
[----:B0-----:R-:W-:Y:S05]  /*1ee0*/  RET.REL.NODEC R22 `(_Z6SORT_1iPiS_S_S_P6float4S1_iifii) ;  /* 0xffffffe016447950 */ /* 0x001fea0003c3ffff */
.L_x_145:
        /* <DEDUP_REMOVED lines=9> */
.L_x_168:


//--------------------- .text._Z6MEMSETiPiiii     --------------------------
	.section	.text._Z6MEMSETiPiiii,"ax",@progbits
	.align	128
        .global         _Z6MEMSETiPiiii
        .type           _Z6MEMSETiPiiii,@function
        .size           _Z6MEMSETiPiiii,(.L_x_169 - _Z6MEMSETiPiiii)
        .other          _Z6MEMSETiPiiii,@"STO_CUDA_ENTRY STV_DEFAULT"
_Z6MEMSETiPiiii:
.text._Z6MEMSETiPiiii:
[----:B------:R-:W-:Y:S08]  /*0000*/  LDC R1, c[0x0][0x37c] ;  /* 0x0000df00ff017b82 */ /* 0x000ff00000000800 */
[----:B------:R-:W0:Y:S01]  /*0010*/  LDC R8, c[0x0][0x394] ;  /* 0x0000e500ff087b82 */ /* 0x000e220000000800 */
[----:B------:R-:W1:Y:S01]  /*0020*/  LDCU UR5, c[0x0][0x380] ;  /* 0x00007000ff0577ac */ /* 0x000e620008000800 */
[----:B------:R-:W2:Y:S06]  /*0030*/  S2R R7, SR_TID.X ;  /* 0x0000000000077919 */ /* 0x000eac0000002100 */
[----:B------:R-:W2:Y:S01]  /*0040*/  S2UR UR4, SR_CTAID.X ;  /* 0x00000000000479c3 */ /* 0x000ea20000002500 */
[----:B-1----:R-:W-:-:S02]  /*0050*/  I2FP.F32.S32 R0, UR5 ;  /* 0x0000000500007c45 */ /* 0x002fc40008201400 */
[----:B0-----:R-:W-:-:S04]  /*0060*/  I2FP.F32.S32 R3, R8 ;  /* 0x0000000800037245 */ /* 0x001fc80000201400 */
[----:B------:R-:W0:Y:S08]  /*0070*/  MUFU.RCP R2, R3 ;  /* 0x0000000300027308 */ /* 0x000e300000001000 */
[----:B------:R-:W1:Y:S01]  /*0080*/  FCHK P0, R0, R3 ;  /* 0x0000000300007302 */ /* 0x000e620000000000 */
[----:B0-----:R-:W-:-:S04]  /*0090*/  FFMA R5, -R3, R2, 1 ;  /* 0x3f80000003057423 */ /* 0x001fc80000000102 */
[----:B------:R-:W-:Y:S01]  /*00a0*/  FFMA R5, R2, R5, R2 ;  /* 0x0000000502057223 */ /* 0x000fe20000000002 */
[----:B--2---:R-:W-:-:S03]  /*00b0*/  IMAD R2, R8, UR4, R7 ;  /* 0x0000000408027c24 */ /* 0x004fc6000f8e0207 */
[----:B------:R-:W-:-:S04]  /*00c0*/  FFMA R4, R0, R5, RZ ;  /* 0x0000000500047223 */ /* 0x000fc800000000ff */
[----:B------:R-:W-:-:S04]  /*00d0*/  FFMA R6, -R3, R4, R0 ;  /* 0x0000000403067223 */ /* 0x000fc80000000100 */
[----:B------:R-:W-:Y:S01]  /*00e0*/  FFMA R5, R5, R6, R4 ;  /* 0x0000000605057223 */ /* 0x000fe20000000004 */
[----:B-1----:R-:W-:Y:S06]  /*00f0*/  @!P0 BRA `(.L_x_146) ;  /* 0x00000000000c8947 */ /* 0x002fec0003800000 */
[----:B------:R-:W-:-:S07]  /*0100*/  MOV R4, 0x120 ;  /* 0x0000012000047802 */ /* 0x000fce0000000f00 */
[----:B------:R-:W-:Y:S05]  /*0110*/  CALL.REL.NOINC `($__internal_4_$__cuda_sm3x_div_rn_noftz_f32_slowpath) ;  /* 0x0000000800887944 */ /* 0x000fea0003c00000 */
[----:B------:R-:W-:-:S07]  /*0120*/  IMAD.MOV.U32 R5, RZ, RZ, R0 ;  /* 0x000000ffff057224 */ /* 0x000fce00078e0000 */
.L_x_146:
        /* <DEDUP_REMOVED lines=12> */
[----:B------:R-:W-:Y:S05]  /*01f0*/  CALL.REL.NOINC `($__internal_4_$__cuda_sm3x_div_rn_noftz_f32_slowpath) ;  /* 0x0000000800507944 */ /* 0x000fea0003c00000 */
.L_x_147:
[----:B------:R-:W0:Y:S01]  /*0200*/  F2I.CEIL.NTZ R3, R0 ;  /* 0x0000000000037305 */ /* 0x000e22000020b100 */
[----:B------:R-:W1:Y:S01]  /*0210*/  LDCU UR4, c[0x0][0x380] ;  /* 0x00007000ff0477ac */ /* 0x000e620008000800 */
[----:B------:R-:W-:Y:S01]  /*0220*/  BSSY.RECONVERGENT B0, `(.L_x_148) ;  /* 0x000008f000007945 */ /* 0x000fe20003800200 */
[----:B0-----:R-:W-:Y:S01]  /*0230*/  IMAD R2, R2, R3, RZ ;  /* 0x0000000302027224 */ /* 0x001fe200078e02ff */
[----:B------:R-:W-:-:S04]  /*0240*/  ISETP.GE.AND P0, PT, R3, 0x1, PT ;  /* 0x000000010300780c */ /* 0x000fc80003f06270 */
[----:B-1----:R-:W-:-:S13]  /*0250*/  ISETP.GE.OR P0, PT, R2, UR4, !P0 ;  /* 0x0000000402007c0c */ /* 0x002fda000c706670 */
[----:B------:R-:W-:Y:S05]  /*0260*/  @P0 BRA `(.L_x_149) ;  /* 0x0000000800280947 */ /* 0x000fea0003800000 */
[----:B------:R-:W-:Y:S01]  /*0270*/  IMAD.MOV.U32 R0, RZ, RZ, R2 ;  /* 0x000000ffff007224 */ /* 0x000fe200078e0002 */
[----:B------:R-:W0:Y:S01]  /*0280*/  LDC.64 R8, c[0x0][0x358] ;  /* 0x0000d600ff087b82 */ /* 0x000e220000000a00 */
[----:B------:R-:W-:Y:S03]  /*0290*/  BSSY.RECONVERGENT B1, `(.L_x_150) ;  /* 0x0000044000017945 */ /* 0x000fe60003800200 */
[----:B------:R-:W-:-:S04]  /*02a0*/  VIADDMNMX R3, R0, R3, UR4, PT ;  /* 0x0000000400037e46 */ /* 0x000fc8000b800103 */
[----:B------:R-:W-:-:S05]  /*02b0*/  VIADDMNMX R3, R0, 0x1, R3, !PT ;  /* 0x0000000100037846 */ /* 0x000fca0007800103 */
[----:B------:R-:W-:Y:S02]  /*02c0*/  IMAD.IADD R10, R3, 0x1, -R0 ;  /* 0x00000001030a7824 */ /* 0x000fe400078e0a00 */
[----:B------:R-:W-:-:S03]  /*02d0*/  IMAD.IADD R3, R0, 0x1, -R3 ;  /* 0x0000000100037824 */ /* 0x000fc600078e0a03 */
[----:B------:R-:W-:Y:S02]  /*02e0*/  LOP3.LUT R11, R10, 0xf, RZ, 0xc0, !PT ;  /* 0x0000000f0a0b7812 */ /* 0x000fe400078ec0ff */
[----:B------:R-:W-:Y:S02]  /*02f0*/  ISETP.GT.U32.AND P1, PT, R3, -0x10, PT ;  /* 0xfffffff00300780c */ /* 0x000fe40003f24070 */
[----:B------:R-:W-:-:S11]  /*0300*/  ISETP.NE.AND P0, PT, R11, RZ, PT ;  /* 0x000000ff0b00720c */ /* 0x000fd60003f05270 */
[----:B------:R-:W-:Y:S05]  /*0310*/  @P1 BRA `(.L_x_151) ;  /* 0x0000000000ec1947 */ /* 0x000fea0003800000 */
[----:B------:R-:W1:Y:S01]  /*0320*/  LDC.64 R4, c[0x0][0x388] ;  /* 0x0000e200ff047b82 */ /* 0x000e620000000a00 */
[----:B------:R-:W-:-:S05]  /*0330*/  LOP3.LUT R2, R10, 0xfffffff0, RZ, 0xc0, !PT ;  /* 0xfffffff00a027812 */ /* 0x000fca00078ec0ff */
[----:B------:R-:W-:Y:S02]  /*0340*/  IMAD.MOV R6, RZ, RZ, -R2 ;  /* 0x000000ffff067224 */ /* 0x000fe400078e0a02 */
[----:B------:R-:W2:Y:S01]  /*0350*/  LDC R7, c[0x0][0x390] ;  /* 0x0000e400ff077b82 */ /* 0x000ea20000000800 */
[----:B-1----:R-:W-:-:S05]  /*0360*/  IADD3 R4, P1, PT, R4, 0x20, RZ ;  /* 0x0000002004047810 */ /* 0x002fca0007f3e0ff */
[----:B------:R-:W-:-:S08]  /*0370*/  IMAD.X R5, RZ, RZ, R5, P1 ;  /* 0x000000ffff057224 */ /* 0x000fd000008e0605 */
.L_x_152:
[----:B------:R-:W-:Y:S01]  /*0380*/  VIADD R6, R6, 0x10 ;  /* 0x0000001006067836 */ /* 0x000fe20000000000 */
[----:B0-----:R-:W-:Y:S01]  /*0390*/  R2UR UR6, R8 ;  /* 0x00000000080672ca */ /* 0x001fe200000e0000 */
[----:B-1----:R-:W-:Y:S01]  /*03a0*/  IMAD.WIDE R2, R0, 0x4, R4 ;  /* 0x0000000400027825 */ /* 0x002fe200078e0204 */
[C---:B------:R-:W-:Y:S02]  /*03b0*/  R2UR UR7, R9.reuse ;  /* 0x00000000090772ca */ /* 0x040fe400000e0000 */
[----:B------:R-:W-:Y:S01]  /*03c0*/  R2UR UR8, R8 ;  /* 0x00000000080872ca */ /* 0x000fe200000e0000 */
[----:B------:R-:W-:Y:S01]  /*03d0*/  VIADD R0, R0, 0x10 ;  /* 0x0000001000007836 */ /* 0x000fe20000000000 */
[C---:B------:R-:W-:Y:S02]  /*03e0*/  R2UR UR9, R9.reuse ;  /* 0x00000000090972ca */ /* 0x040fe400000e0000 */
[----:B------:R-:W-:Y:S02]  /*03f0*/  R2UR UR10, R8 ;  /* 0x00000000080a72ca */ /* 0x000fe400000e0000 */
[----:B------:R-:W-:-:S02]  /*0400*/  R2UR UR11, R9 ;  /* 0x00000000090b72ca */ /* 0x000fc400000e0000 */
[C---:B------:R-:W-:Y:S02]  /*0410*/  R2UR UR12, R8.reuse ;  /* 0x00000000080c72ca */ /* 0x040fe400000e0000 */
[C---:B------:R-:W-:Y:S01]  /*0420*/  R2UR UR13, R9.reuse ;  /* 0x00000000090d72ca */ /* 0x040fe200000e0000 */
[----:B--2---:R1:W-:Y:S01]  /*0430*/  STG.E desc[UR6][R2.64+-0x20], R7 ;  /* 0xffffe00702007986 */ /* 0x0043e2000c101906 */
[C---:B------:R-:W-:Y:S02]  /*0440*/  R2UR UR14, R8.reuse ;  /* 0x00000000080e72ca */ /* 0x040fe400000e0000 */
[C---:B------:R-:W-:Y:S01]  /*0450*/  R2UR UR15, R9.reuse ;  /* 0x00000000090f72ca */ /* 0x040fe200000e0000 */
[----:B------:R1:W-:Y:S01]  /*0460*/  STG.E desc[UR8][R2.64+-0x1c], R7 ;  /* 0xffffe40702007986 */ /* 0x0003e2000c101908 */
[C---:B------:R-:W-:Y:S02]  /*0470*/  R2UR UR16, R8.reuse ;  /* 0x00000000081072ca */ /* 0x040fe400000e0000 */
[----:B------:R-:W-:Y:S01]  /*0480*/  R2UR UR17, R9 ;  /* 0x00000000091172ca */ /* 0x000fe200000e0000 */
[----:B------:R1:W-:Y:S01]  /*0490*/  STG.E desc[UR10][R2.64+-0x18], R7 ;  /* 0xffffe80702007986 */ /* 0x0003e2000c10190a */
[----:B------:R-:W-:-:S02]  /*04a0*/  R2UR UR18, R8 ;  /* 0x00000000081272ca */ /* 0x000fc400000e0000 */
[C---:B------:R-:W-:Y:S01]  /*04b0*/  R2UR UR19, R9.reuse ;  /* 0x00000000091372ca */ /* 0x040fe200000e0000 */
[----:B------:R1:W-:Y:S01]  /*04c0*/  STG.E desc[UR12][R2.64+-0x14], R7 ;  /* 0xffffec0702007986 */ /* 0x0003e2000c10190c */
        /* <DEDUP_REMOVED lines=25> */
[----:B------:R-:W-:Y:S01]  /*0660*/  R2UR UR37, R9 ;  /* 0x00000000092572ca */ /* 0x000fe200000e0000 */
[----:B------:R1:W-:Y:S01]  /*0670*/  STG.E desc[UR30][R2.64+0x10], R7 ;  /* 0x0000100702007986 */ /* 0x0003e2000c10191e */
[----:B------:R-:W-:-:S03]  /*0680*/  ISETP.NE.AND P1, PT, R6, RZ, PT ;  /* 0x000000ff0600720c */ /* 0x000fc60003f25270 */
[----:B------:R1:W-:Y:S04]  /*0690*/  STG.E desc[UR32][R2.64+0x14], R7 ;  /* 0x0000140702007986 */ /* 0x0003e8000c101920 */
[----:B------:R1:W-:Y:S04]  /*06a0*/  STG.E desc[UR34][R2.64+0x18], R7 ;  /* 0x0000180702007986 */ /* 0x0003e8000c101922 */
[----:B------:R1:W-:Y:S02]  /*06b0*/  STG.E desc[UR36][R2.64+0x1c], R7 ;  /* 0x00001c0702007986 */ /* 0x0003e4000c101924 */
[----:B------:R-:W-:Y:S05]  /*06c0*/  @P1 BRA `(.L_x_152) ;  /* 0xfffffffc002c1947 */ /* 0x000fea000383ffff */
.L_x_151:
[----:B------:R-:W-:Y:S05]  /*06d0*/  BSYNC.RECONVERGENT B1 ;  /* 0x0000000000017941 */ /* 0x000fea0003800200 */
.L_x_150:
[----:B------:R-:W-:Y:S05]  /*06e0*/  @!P0 BRA `(.L_x_149) ;  /* 0x0000000400088947 */ /* 0x000fea0003800000 */
[----:B------:R-:W-:Y:S01]  /*06f0*/  ISETP.GE.U32.AND P0, PT, R11, 0x8, PT ;  /* 0x000000080b00780c */ /* 0x000fe20003f06070 */
[----:B------:R-:W-:Y:S01]  /*0700*/  BSSY.RECONVERGENT B1, `(.L_x_153) ;  /* 0x0000020000017945 */ /* 0x000fe20003800200 */
[----:B------:R-:W-:-:S04]  /*0710*/  LOP3.LUT R4, R10, 0x7, RZ, 0xc0, !PT ;  /* 0x000000070a047812 */ /* 0x000fc800078ec0ff */
[----:B------:R-:W-:-:S07]  /*0720*/  ISETP.NE.AND P1, PT, R4, RZ, PT ;  /* 0x000000ff0400720c */ /* 0x000fce0003f25270 */
[----:B------:R-:W-:Y:S06]  /*0730*/  @!P0 BRA `(.L_x_154) ;  /* 0x0000000000708947 */ /* 0x000fec0003800000 */
[----:B-1----:R-:W1:Y:S01]  /*0740*/  LDC.64 R2, c[0x0][0x388] ;  /* 0x0000e200ff027b82 */ /* 0x002e620000000a00 */
[C---:B0-----:R-:W-:Y:S02]  /*0750*/  R2UR UR6, R8.reuse ;  /* 0x00000000080672ca */ /* 0x041fe400000e0000 */
[C---:B------:R-:W-:Y:S02]  /*0760*/  R2UR UR7, R9.reuse ;  /* 0x00000000090772ca */ /* 0x040fe400000e0000 */
[C---:B------:R-:W-:Y:S02]  /*0770*/  R2UR UR8, R8.reuse ;  /* 0x00000000080872ca */ /* 0x040fe400000e0000 */
[C---:B------:R-:W-:Y:S01]  /*0780*/  R2UR UR9, R9.reuse ;  /* 0x00000000090972ca */ /* 0x040fe200000e0000 */
[----:B------:R-:W0:Y:S01]  /*0790*/  LDC R5, c[0x0][0x390] ;  /* 0x0000e400ff057b82 */ /* 0x000e220000000800 */
[----:B------:R-:W-:Y:S02]  /*07a0*/  R2UR UR10, R8 ;  /* 0x00000000080a72ca */ /* 0x000fe400000e0000 */
[----:B------:R-:W-:-:S02]  /*07b0*/  R2UR UR11, R9 ;  /* 0x00000000090b72ca */ /* 0x000fc400000e0000 */
[C---:B------:R-:W-:Y:S02]  /*07c0*/  R2UR UR12, R8.reuse ;  /* 0x00000000080c72ca */ /* 0x040fe400000e0000 */
[C---:B------:R-:W-:Y:S02]  /*07d0*/  R2UR UR13, R9.reuse ;  /* 0x00000000090d72ca */ /* 0x040fe400000e0000 */
[C---:B------:R-:W-:Y:S02]  /*07e0*/  R2UR UR14, R8.reuse ;  /* 0x00000000080e72ca */ /* 0x040fe400000e0000 */
[C---:B------:R-:W-:Y:S02]  /*07f0*/  R2UR UR15, R9.reuse ;  /* 0x00000000090f72ca */ /* 0x040fe400000e0000 */
[----:B------:R-:W-:Y:S02]  /*0800*/  R2UR UR16, R8 ;  /* 0x00000000081072ca */ /* 0x000fe400000e0000 */
[----:B------:R-:W-:Y:S01]  /*0810*/  R2UR UR17, R9 ;  /* 0x00000000091172ca */ /* 0x000fe200000e0000 */
[----:B-1----:R-:W-:Y:S01]  /*0820*/  IMAD.WIDE R2, R0, 0x4, R2 ;  /* 0x0000000400027825 */ /* 0x002fe200078e0202 */
[----:B------:R-:W-:-:S02]  /*0830*/  R2UR UR18, R8 ;  /* 0x00000000081272ca */ /* 0x000fc400000e0000 */
[C---:B------:R-:W-:Y:S01]  /*0840*/  R2UR UR19, R9.reuse ;  /* 0x00000000091372ca */ /* 0x040fe200000e0000 */
[----:B------:R-:W-:Y:S01]  /*0850*/  VIADD R0, R0, 0x8 ;  /* 0x0000000800007836 */ /* 0x000fe20000000000 */
[----:B------:R-:W-:Y:S02]  /*0860*/  R2UR UR20, R8 ;  /* 0x00000000081472ca */ /* 0x000fe400000e0000 */
[----:B------:R-:W-:Y:S01]  /*0870*/  R2UR UR21, R9 ;  /* 0x00000000091572ca */ /* 0x000fe200000e0000 */
[----:B0-----:R2:W-:Y:S04]  /*0880*/  STG.E desc[UR6][R2.64], R5 ;  /* 0x0000000502007986 */ /* 0x0015e8000c101906 */
[----:B------:R2:W-:Y:S04]  /*0890*/  STG.E desc[UR8][R2.64+0x4], R5 ;  /* 0x0000040502007986 */ /* 0x0005e8000c101908 */
[----:B------:R2:W-:Y:S04]  /*08a0*/  STG.E desc[UR10][R2.64+0x8], R5 ;  /* 0x0000080502007986 */ /* 0x0005e8000c10190a */
[----:B------:R2:W-:Y:S04]  /*08b0*/  STG.E desc[UR12][R2.64+0xc], R5 ;  /* 0x00000c0502007986 */ /* 0x0005e8000c10190c */
[----:B------:R2:W-:Y:S04]  /*08c0*/  STG.E desc[UR14][R2.64+0x10], R5 ;  /* 0x0000100502007986 */ /* 0x0005e8000c10190e */
[----:B------:R2:W-:Y:S04]  /*08d0*/  STG.E desc[UR16][R2.64+0x14], R5 ;  /* 0x0000140502007986 */ /* 0x0005e8000c101910 */
[----:B------:R2:W-:Y:S04]  /*08e0*/  STG.E desc[UR18][R2.64+0x18], R5 ;  /* 0x0000180502007986 */ /* 0x0005e8000c101912 */
[----:B------:R2:W-:Y:S02]  /*08f0*/  STG.E desc[UR20][R2.64+0x1c], R5 ;  /* 0x00001c0502007986 */ /* 0x0005e4000c101914 */
.L_x_154:
[----:B------:R-:W-:Y:S05]  /*0900*/  BSYNC.RECONVERGENT B1 ;  /* 0x0000000000017941 */ /* 0x000fea0003800200 */
.L_x_153:
[----:B------:R-:W-:Y:S05]  /*0910*/  @!P1 BRA `(.L_x_149) ;  /* 0x00000000007c9947 */ /* 0x000fea0003800000 */
[----:B------:R-:W-:Y:S02]  /*0920*/  ISETP.GE.U32.AND P0, PT, R4, 0x4, PT ;  /* 0x000000040400780c */ /* 0x000fe40003f06070 */
[----:B------:R-:W-:-:S04]  /*0930*/  LOP3.LUT R6, R10, 0x3, RZ, 0xc0, !PT ;  /* 0x000000030a067812 */ /* 0x000fc800078ec0ff */
[----:B------:R-:W-:-:S07]  /*0940*/  ISETP.NE.AND P1, PT, R6, RZ, PT ;  /* 0x000000ff0600720c */ /* 0x000fce0003f25270 */
[----:B-12---:R-:W1:Y:S01]  /*0950*/  @P0 LDC.64 R2, c[0x0][0x388] ;  /* 0x0000e200ff020b82 */ /* 0x006e620000000a00 */
[C---:B0-----:R-:W-:Y:S02]  /*0960*/  @P0 R2UR UR6, R8.reuse ;  /* 0x00000000080602ca */ /* 0x041fe400000e0000 */
[C---:B------:R-:W-:Y:S02]  /*0970*/  @P0 R2UR UR7, R9.reuse ;  /* 0x00000000090702ca */ /* 0x040fe400000e0000 */
[C---:B------:R-:W-:Y:S02]  /*0980*/  @P0 R2UR UR8, R8.reuse ;  /* 0x00000000080802ca */ /* 0x040fe400000e0000 */
[C---:B------:R-:W-:Y:S01]  /*0990*/  @P0 R2UR UR9, R9.reuse ;  /* 0x00000000090902ca */ /* 0x040fe200000e0000 */
[----:B------:R-:W0:Y:S01]  /*09a0*/  @P0 LDC R5, c[0x0][0x390] ;  /* 0x0000e400ff050b82 */ /* 0x000e220000000800 */
[----:B------:R-:W-:Y:S02]  /*09b0*/  @P0 R2UR UR10, R8 ;  /* 0x00000000080a02ca */ /* 0x000fe400000e0000 */
[----:B------:R-:W-:-:S02]  /*09c0*/  @P0 R2UR UR11, R9 ;  /* 0x00000000090b02ca */ /* 0x000fc400000e0000 */
[----:B------:R-:W-:Y:S02]  /*09d0*/  @P0 R2UR UR12, R8 ;  /* 0x00000000080c02ca */ /* 0x000fe400000e0000 */
[----:B------:R-:W-:Y:S01]  /*09e0*/  @P0 R2UR UR13, R9 ;  /* 0x00000000090d02ca */ /* 0x000fe200000e0000 */
[----:B-1----:R-:W-:-:S04]  /*09f0*/  @P0 IMAD.WIDE R2, R0, 0x4, R2 ;  /* 0x0000000400020825 */ /* 0x002fc800078e0202 */
[----:B------:R-:W-:Y:S01]  /*0a00*/  @P0 VIADD R0, R0, 0x4 ;  /* 0x0000000400000836 */ /* 0x000fe20000000000 */
[----:B0-----:R3:W-:Y:S04]  /*0a10*/  @P0 STG.E desc[UR6][R2.64], R5 ;  /* 0x0000000502000986 */ /* 0x0017e8000c101906 */
[----:B------:R3:W-:Y:S04]  /*0a20*/  @P0 STG.E desc[UR8][R2.64+0x4], R5 ;  /* 0x0000040502000986 */ /* 0x0007e8000c101908 */
[----:B------:R3:W-:Y:S04]  /*0a30*/  @P0 STG.E desc[UR10][R2.64+0x8], R5 ;  /* 0x0000080502000986 */ /* 0x0007e8000c10190a */
[----:B------:R3:W-:Y:S01]  /*0a40*/  @P0 STG.E desc[UR12][R2.64+0xc], R5 ;  /* 0x00000c0502000986 */ /* 0x0007e2000c10190c */
[----:B------:R-:W-:Y:S05]  /*0a50*/  @!P1 BRA `(.L_x_149) ;  /* 0x00000000002c9947 */ /* 0x000fea0003800000 */
[----:B------:R-:W0:Y:S01]  /*0a60*/  LDC R7, c[0x0][0x390] ;  /* 0x0000e400ff077b82 */ /* 0x000e220000000800 */
[----:B------:R-:W-:-:S07]  /*0a70*/  IMAD.MOV R6, RZ, RZ, -R6 ;  /* 0x000000ffff067224 */ /* 0x000fce00078e0a06 */
[----:B---3--:R-:W1:Y:S02]  /*0a80*/  LDC.64 R4, c[0x0][0x388] ;  /* 0x0000e200ff047b82 */ /* 0x008e640000000a00 */
.L_x_155:
[----:B------:R-:W-:Y:S01]  /*0a90*/  VIADD R6, R6, 0x1 ;  /* 0x0000000106067836 */ /* 0x000fe20000000000 */
[----:B------:R-:W-:Y:S01]  /*0aa0*/  R2UR UR6, R8 ;  /* 0x00000000080672ca */ /* 0x000fe200000e0000 */
[----:B-1--4-:R-:W-:Y:S01]  /*0ab0*/  IMAD.WIDE R2, R0, 0x4, R4 ;  /* 0x0000000400027825 */ /* 0x012fe200078e0204 */
[----:B------:R-:W-:Y:S02]  /*0ac0*/  R2UR UR7, R9 ;  /* 0x00000000090772ca */ /* 0x000fe400000e0000 */
[----:B------:R-:W-:Y:S01]  /*0ad0*/  ISETP.NE.AND P0, PT, R6, RZ, PT ;  /* 0x000000ff0600720c */ /* 0x000fe20003f05270 */
[----:B------:R-:W-:-:S10]  /*0ae0*/  VIADD R0, R0, 0x1 ;  /* 0x0000000100007836 */ /* 0x000fd40000000000 */
[----:B0-----:R4:W-:Y:S02]  /*0af0*/  STG.E desc[UR6][R2.64], R7 ;  /* 0x0000000702007986 */ /* 0x0019e4000c101906 */
[----:B------:R-:W-:Y:S05]  /*0b00*/  @P0 BRA `(.L_x_155) ;  /* 0xfffffffc00e00947 */ /* 0x000fea000383ffff */
.L_x_149:
[----:B------:R-:W-:Y:S05]  /*0b10*/  BSYNC.RECONVERGENT B0 ;  /* 0x0000000000007941 */ /* 0x000fea0003800200 */
.L_x_148:
[----:B------:R-:W-:Y:S06]  /*0b20*/  BAR.SYNC.DEFER_BLOCKING 0x0 ;  /* 0x0000000000007b1d */ /* 0x000fec0000010000 */
[----:B------:R-:W-:Y:S05]  /*0b30*/  EXIT ;  /* 0x000000000000794d */ /* 0x000fea0003800000 */
        .weak           $__internal_4_$__cuda_sm3x_div_rn_noftz_f32_slowpath
        .type           $__internal_4_$__cuda_sm3x_div_rn_noftz_f32_slowpath,@function
        .size           $__internal_4_$__cuda_sm3x_div_rn_noftz_f32_slowpath,(.L_x_169 - $__internal_4_$__cuda_sm3x_div_rn_noftz_f32_slowpath)
$__internal_4_$__cuda_sm3x_div_rn_noftz_f32_slowpath:
        /* <DEDUP_REMOVED lines=33> */
.L_x_156:
        /* <DEDUP_REMOVED lines=17> */
[----:B------:R-:W-:-:S04]  /*0e60*/  IMAD.IADD R9, R3, 0x1, R6 ;  /* 0x0000000103097824 */ /* 0x000fc800078e0206 */
        /* <DEDUP_REMOVED lines=32> */
.L_x_162:
[----:B------:R-:W-:-:S04]  /*1070*/  LOP3.LUT R0, R0, 0x80000000, RZ, 0xc0, !PT ;  /* 0x8000000000007812 */ /* 0x000fc800078ec0ff */
[----:B------:R-:W-:Y:S01]  /*1080*/  LOP3.LUT R0, R0, 0x7f800000, RZ, 0xfc, !PT ;  /* 0x7f80000000007812 */ /* 0x000fe200078efcff */
[----:B------:R-:W-:Y:S06]  /*1090*/  BRA `(.L_x_163) ;  /* 0x0000000000287947 */ /* 0x000fec0003800000 */
.L_x_161:
[----:B------:R-:W-:Y:S01]  /*10a0*/  IMAD R0, R6, 0x800000, R0 ;  /* 0x0080000006007824 */ /* 0x000fe200078e0200 */
[----:B------:R-:W-:Y:S06]  /*10b0*/  BRA `(.L_x_163) ;  /* 0x0000000000207947 */ /* 0x000fec0003800000 */
.L_x_160:
[----:B------:R-:W-:-:S04]  /*10c0*/  LOP3.LUT R0, R3, 0x80000000, R0, 0x48, !PT ;  /* 0x8000000003007812 */ /* 0x000fc800078e4800 */
[----:B------:R-:W-:Y:S01]  /*10d0*/  LOP3.LUT R0, R0, 0x7f800000, RZ, 0xfc, !PT ;  /* 0x7f80000000007812 */ /* 0x000fe200078efcff */
[----:B------:R-:W-:Y:S06]  /*10e0*/  BRA `(.L_x_163) ;  /* 0x0000000000147947 */ /* 0x000fec0003800000 */
.L_x_159:
[----:B------:R-:W-:Y:S01]  /*10f0*/  LOP3.LUT R0, R3, 0x80000000, R0, 0x48, !PT ;  /* 0x8000000003007812 */ /* 0x000fe200078e4800 */
[----:B------:R-:W-:Y:S06]  /*1100*/  BRA `(.L_x_163) ;  /* 0x00000000000c7947 */ /* 0x000fec0003800000 */
.L_x_158:
[----:B------:R-:W0:Y:S01]  /*1110*/  MUFU.RSQ R0, -QNAN ;  /* 0xffc0000000007908 */ /* 0x000e220000001400 */
[----:B------:R-:W-:Y:S05]  /*1120*/  BRA `(.L_x_163) ;  /* 0x0000000000047947 */ /* 0x000fea0003800000 */
.L_x_157:
[----:B------:R-:W-:-:S07]  /*1130*/  FADD.FTZ R0, R0, R3 ;  /* 0x0000000300007221 */ /* 0x000fce0000010000 */
.L_x_163:
[----:B------:R-:W-:-:S04]  /*1140*/  IMAD.MOV.U32 R5, RZ, RZ, 0x0 ;  /* 0x00000000ff057424 */ /* 0x000fc800078e00ff */
[----:B0-----:R-:W-:Y:S05]  /*1150*/  RET.REL.NODEC R4 `(_Z6MEMSETiPiiii) ;  /* 0xffffffec04a87950 */ /* 0x001fea0003c3ffff */
.L_x_164:
        /* <DEDUP_REMOVED lines=10> */
.L_x_169:


//--------------------- .nv.shared.reserved.0     --------------------------
	.section	.nv.shared.reserved.0,"aw",@nobits
	.weak		__nv_reservedSMEM_offset_0_alias
	.size		__nv_reservedSMEM_offset_0_alias, 0, 64
	.other		__nv_reservedSMEM_offset_0_alias,@"STO_CUDA_RESERVED_SHARED STV_DEFAULT"
__nv_reservedSMEM_offset_0_alias:
	.zero		0
	.zero		64


//--------------------- .nv.shared._Z4CALCiiiPiS_PfP6float4iiS_S_ffS2_if --------------------------
	.section	.nv.shared._Z4CALCiiiPiS_PfP6float4iiS_S_ffS2_if,"aw",@nobits
	.sectionflags	@""
	.align	16
.nv.shared._Z4CALCiiiPiS_PfP6float4iiS_S_ffS2_if:
	.zero		13088


//--------------------- .nv.constant0._Z6RESORTiPiPfS0_ii --------------------------
	.section	.nv.constant0._Z6RESORTiPiPfS0_ii,"a",@progbits
	.sectionflags	@""
	.align	4
.nv.constant0._Z6RESORTiPiPfS0_ii:
	.zero		936


//--------------------- .nv.constant0._Z4CALCiiiPiS_PfP6float4iiS_S_ffS2_if --------------------------
	.section	.nv.constant0._Z4CALCiiiPiS_PfP6float4iiS_S_ffS2_if,"a",@progbits
	.sectionflags	@""
	.align	4
.nv.constant0._Z4CALCiiiPiS_PfP6float4iiS_S_ffS2_if:
	.zero		992


//--------------------- .nv.constant0._Z6SORT_3iPiS_S_S_P6float4S1_iifii --------------------------
	.section	.nv.constant0._Z6SORT_3iPiS_S_S_P6float4S1_iifii,"a",@progbits
	.sectionflags	@""
	.align	4
.nv.constant0._Z6SORT_3iPiS_S_S_P6float4S1_iifii:
	.zero		972


//--------------------- .nv.constant0._Z6SORT_2iPiS_S_S_P6float4S1_iifii --------------------------
	.section	.nv.constant0._Z6SORT_2iPiS_S_S_P6float4S1_iifii,"a",@progbits
	.sectionflags	@""
	.align	4
.nv.constant0._Z6SORT_2iPiS_S_S_P6float4S1_iifii:
	.zero		972


//--------------------- .nv.constant0._Z6SORT_1iPiS_S_S_P6float4S1_iifii --------------------------
	.section	.nv.constant0._Z6SORT_1iPiS_S_S_P6float4S1_iifii,"a",@progbits
	.sectionflags	@""
	.align	4
.nv.constant0._Z6SORT_1iPiS_S_S_P6float4S1_iifii:
	.zero		972


//--------------------- .nv.constant0._Z6MEMSETiPiiii --------------------------
	.section	.nv.constant0._Z6MEMSETiPiiii,"a",@progbits
	.sectionflags	@""
	.align	4
.nv.constant0._Z6MEMSETiPiiii:
	.zero		924


//--------------------- SYMBOLS --------------------------

	.type		.nv.reservedSmem.offset0,@object
	.size		.nv.reservedSmem.offset0,0x4
	.type		.nv.reservedSmem.cap,@object
	.size		.nv.reservedSmem.cap,0x4
